	.target	sm_90a

	.elftype	@"ET_EXEC"


//--------------------- .note.nv.tkinfo           --------------------------
	.section	.note.nv.tkinfo,"",@"SHT_NOTE"
	.sectionflags	@"SHF_NOTE_NV_TKINFO"
	.tkinfo
        /*0018*/ 	.word	0x00000002
        /*0030*/ 	.string	""
        /*0030*/ 	.string	"ptxas"
        /*0030*/ 	.string	"Cuda compilation tools, release 13.0, V13.0.88"
        /*0030*/ 	.string	"Build cuda_13.0.r13.0/compiler.36424714_0"
        /*0030*/ 	.string	"-arch sm_90a -m 64 "



//--------------------- .note.nv.cuinfo           --------------------------
	.section	.note.nv.cuinfo,"",@"SHT_NOTE"
	.sectionflags	@"SHF_NOTE_NV_CUINFO"
        /*0018*/ 	.short	0x0002
        /*001a*/ 	.short	0x005a
        /*001c*/ 	.short	0x0082
	.zero		2


//--------------------- .nv.info                  --------------------------
	.section	.nv.info,"",@"SHT_CUDA_INFO"
	.align	4


	//----- nvinfo : EIATTR_REGCOUNT
	.align		4
        /*0000*/ 	.byte	0x04, 0x2f
        /*0002*/ 	.short	(.L_15 - .L_14)
	.align		4
.L_14:
        /*0004*/ 	.word	index@(_ZN7cutlass13device_kernelINS_4gemm6kernel13GemmUniversalIN4cute5tupleIJiiiiEEENS1_10collective13CollectiveMmaINS1_34MainloopSm90TmaGmmaWarpSpecializedILi4ENS5_IJNS4_1CILi1EEESB_SB_EEENS1_35KernelTmaWarpSpecializedCooperativeEEENS5_IJNSA_ILi128EEENSA_ILi256EEENSA_ILi64EEEEEEfNS5_IJlSB_lEEEfSJ_NS4_8TiledMMAINS4_8MMA_AtomIJNS4_4SM904GMMA30MMA_64x256x8_F32TF32TF32_SS_TNILNSN_7ScaleInE1ELSP_1EEEEEENS4_6LayoutINS5_IJNSA_ILi2EEESB_SB_EEENS5_IJSB_NSA_ILi0EEESV_EEEEENS5_IJNS4_10UnderscoreESY_SY_EEEEENS4_13SM90_TMA_LOADENS4_14ComposedLayoutINS4_7SwizzleILi3ELi4ELi3EEENS4_18smem_ptr_flag_bitsILi32EEENSS_INS5_IJNSA_ILi8EEENSA_ILi32EEEEEENS5_IJS18_SB_EEEEEEEvNS4_8identityES11_S1C_vS1D_EENS_8epilogue10collective6detail29Sm90TmaWarpSpecializedAdapterINS1G_15DefaultEpilogueIfSJ_SJ_NS1F_6thread17LinearCombinationIfLi1EffLNS1K_9ScaleType4KindE0ELNS_15FloatRoundStyleE2EfEENS1_15EpilogueDefaultEEEEEvvEEEEvNT_6ParamsE)
        /*0008*/ 	.word	0x000000a8


	//----- nvinfo : EIATTR_FRAME_SIZE
	.align		4
.L_15:
        /*000c*/ 	.byte	0x04, 0x11
        /*000e*/ 	.short	(.L_17 - .L_16)
	.align		4
.L_16:
        /*0010*/ 	.word	index@(_ZN7cutlass13device_kernelINS_4gemm6kernel13GemmUniversalIN4cute5tupleIJiiiiEEENS1_10collective13CollectiveMmaINS1_34MainloopSm90TmaGmmaWarpSpecializedILi4ENS5_IJNS4_1CILi1EEESB_SB_EEENS1_35KernelTmaWarpSpecializedCooperativeEEENS5_IJNSA_ILi128EEENSA_ILi256EEENSA_ILi64EEEEEEfNS5_IJlSB_lEEEfSJ_NS4_8TiledMMAINS4_8MMA_AtomIJNS4_4SM904GMMA30MMA_64x256x8_F32TF32TF32_SS_TNILNSN_7ScaleInE1ELSP_1EEEEEENS4_6LayoutINS5_IJNSA_ILi2EEESB_SB_EEENS5_IJSB_NSA_ILi0EEESV_EEEEENS5_IJNS4_10UnderscoreESY_SY_EEEEENS4_13SM90_TMA_LOADENS4_14ComposedLayoutINS4_7SwizzleILi3ELi4ELi3EEENS4_18smem_ptr_flag_bitsILi32EEENSS_INS5_IJNSA_ILi8EEENSA_ILi32EEEEEENS5_IJS18_SB_EEEEEEEvNS4_8identityES11_S1C_vS1D_EENS_8epilogue10collective6detail29Sm90TmaWarpSpecializedAdapterINS1G_15DefaultEpilogueIfSJ_SJ_NS1F_6thread17LinearCombinationIfLi1EffLNS1K_9ScaleType4KindE0ELNS_15FloatRoundStyleE2EfEENS1_15EpilogueDefaultEEEEEvvEEEEvNT_6ParamsE)
        /*0014*/ 	.word	0x00000000


	//----- nvinfo : EIATTR_MIN_STACK_SIZE
	.align		4
.L_17:
        /*0018*/ 	.byte	0x04, 0x12
        /*001a*/ 	.short	(.L_19 - .L_18)
	.align		4
.L_18:
        /*001c*/ 	.word	index@(_ZN7cutlass13device_kernelINS_4gemm6kernel13GemmUniversalIN4cute5tupleIJiiiiEEENS1_10collective13CollectiveMmaINS1_34MainloopSm90TmaGmmaWarpSpecializedILi4ENS5_IJNS4_1CILi1EEESB_SB_EEENS1_35KernelTmaWarpSpecializedCooperativeEEENS5_IJNSA_ILi128EEENSA_ILi256EEENSA_ILi64EEEEEEfNS5_IJlSB_lEEEfSJ_NS4_8TiledMMAINS4_8MMA_AtomIJNS4_4SM904GMMA30MMA_64x256x8_F32TF32TF32_SS_TNILNSN_7ScaleInE1ELSP_1EEEEEENS4_6LayoutINS5_IJNSA_ILi2EEESB_SB_EEENS5_IJSB_NSA_ILi0EEESV_EEEEENS5_IJNS4_10UnderscoreESY_SY_EEEEENS4_13SM90_TMA_LOADENS4_14ComposedLayoutINS4_7SwizzleILi3ELi4ELi3EEENS4_18smem_ptr_flag_bitsILi32EEENSS_INS5_IJNSA_ILi8EEENSA_ILi32EEEEEENS5_IJS18_SB_EEEEEEEvNS4_8identityES11_S1C_vS1D_EENS_8epilogue10collective6detail29Sm90TmaWarpSpecializedAdapterINS1G_15DefaultEpilogueIfSJ_SJ_NS1F_6thread17LinearCombinationIfLi1EffLNS1K_9ScaleType4KindE0ELNS_15FloatRoundStyleE2EfEENS1_15EpilogueDefaultEEEEEvvEEEEvNT_6ParamsE)
        /*0020*/ 	.word	0x00000000
.L_19:


//--------------------- .nv.compat                --------------------------
	.section	.nv.compat,"",@"SHT_CUDA_COMPAT_INFO"
	.align	4
        /*0000*/ 	.byte	0x02, 0x09, 0x01, 0x00, 0x02, 0x02, 0x04, 0x00, 0x02, 0x05, 0x05, 0x00, 0x03, 0x07, 0x01, 0x01
        /*0010*/ 	.byte	0x02, 0x03, 0x01, 0x00, 0x02, 0x06, 0x01, 0x00, 0x04, 0x0b, 0x08, 0x00, 0x00, 0x00, 0x00, 0x00
        /*0020*/ 	.byte	0x00, 0x00, 0x00, 0x00


//--------------------- .nv.info._ZN7cutlass13device_kernelINS_4gemm6kernel13GemmUniversalIN4cute5tupleIJiiiiEEENS1_10collective13CollectiveMmaINS1_34MainloopSm90TmaGmmaWarpSpecializedILi4ENS5_IJNS4_1CILi1EEESB_SB_EEENS1_35KernelTmaWarpSpecializedCooperativeEEENS5_IJNSA_ILi128EEENSA_ILi256EEENSA_ILi64EEEEEEfNS5_IJlSB_lEEEfSJ_NS4_8TiledMMAINS4_8MMA_AtomIJNS4_4SM904GMMA30MMA_64x256x8_F32TF32TF32_SS_TNILNSN_7ScaleInE1ELSP_1EEEEEENS4_6LayoutINS5_IJNSA_ILi2EEESB_SB_EEENS5_IJSB_NSA_ILi0EEESV_EEEEENS5_IJNS4_10UnderscoreESY_SY_EEEEENS4_13SM90_TMA_LOADENS4_14ComposedLayoutINS4_7SwizzleILi3ELi4ELi3EEENS4_18smem_ptr_flag_bitsILi32EEENSS_INS5_IJNSA_ILi8EEENSA_ILi32EEEEEENS5_IJS18_SB_EEEEEEEvNS4_8identityES11_S1C_vS1D_EENS_8epilogue10collective6detail29Sm90TmaWarpSpecializedAdapterINS1G_15DefaultEpilogueIfSJ_SJ_NS1F_6thread17LinearCombinationIfLi1EffLNS1K_9ScaleType4KindE0ELNS_15FloatRoundStyleE2EfEENS1_15EpilogueDefaultEEEEEvvEEEEvNT_6ParamsE --------------------------
	.section	.nv.info._ZN7cutlass13device_kernelINS_4gemm6kernel13GemmUniversalIN4cute5tupleIJiiiiEEENS1_10collective13CollectiveMmaINS1_34MainloopSm90TmaGmmaWarpSpecializedILi4ENS5_IJNS4_1CILi1EEESB_SB_EEENS1_35KernelTmaWarpSpecializedCooperativeEEENS5_IJNSA_ILi128EEENSA_ILi256EEENSA_ILi64EEEEEEfNS5_IJlSB_lEEEfSJ_NS4_8TiledMMAINS4_8MMA_AtomIJNS4_4SM904GMMA30MMA_64x256x8_F32TF32TF32_SS_TNILNSN_7ScaleInE1ELSP_1EEEEEENS4_6LayoutINS5_IJNSA_ILi2EEESB_SB_EEENS5_IJSB_NSA_ILi0EEESV_EEEEENS5_IJNS4_10UnderscoreESY_SY_EEEEENS4_13SM90_TMA_LOADENS4_14ComposedLayoutINS4_7SwizzleILi3ELi4ELi3EEENS4_18smem_ptr_flag_bitsILi32EEENSS_INS5_IJNSA_ILi8EEENSA_ILi32EEEEEENS5_IJS18_SB_EEEEEEEvNS4_8identityES11_S1C_vS1D_EENS_8epilogue10collective6detail29Sm90TmaWarpSpecializedAdapterINS1G_15DefaultEpilogueIfSJ_SJ_NS1F_6thread17LinearCombinationIfLi1EffLNS1K_9ScaleType4KindE0ELNS_15FloatRoundStyleE2EfEENS1_15EpilogueDefaultEEEEEvvEEEEvNT_6ParamsE,"",@"SHT_CUDA_INFO"
	.sectionflags	@""
	.align	4


	//----- nvinfo : EIATTR_CUDA_API_VERSION
	.align		4
        /*0000*/ 	.byte	0x04, 0x37
        /*0002*/ 	.short	(.L_21 - .L_20)
.L_20:
        /*0004*/ 	.word	0x00000082


	//----- nvinfo : EIATTR_KPARAM_INFO
	.align		4
.L_21:
        /*0008*/ 	.byte	0x04, 0x17
        /*000a*/ 	.short	(.L_23 - .L_22)
.L_22:
        /*000c*/ 	.word	0x00000000
        /*0010*/ 	.short	0x0000
        /*0012*/ 	.short	0x0070
        /*0014*/ 	.byte	0x00, 0xf0, 0x01, 0x10


	//----- nvinfo : EIATTR_SPARSE_MMA_MASK
	.align		4
.L_23:
        /*0018*/ 	.byte	0x03, 0x50
        /*001a*/ 	.short	0x0000


	//----- nvinfo : EIATTR_MAXREG_COUNT
	.align		4
        /*001c*/ 	.byte	0x03, 0x1b
        /*001e*/ 	.short	0x00a8


	//----- nvinfo : EIATTR_NUM_BARRIERS
	.align		4
        /*0020*/ 	.byte	0x02, 0x4c
        /*0022*/ 	.byte	0x01
	.zero		1


	//----- nvinfo : EIATTR_EXTERNS
	.align		4
        /*0024*/ 	.byte	0x04, 0x0f
        /*0026*/ 	.short	(.L_25 - .L_24)


	//   ....[0]....
	.align		4
.L_24:
        /*0028*/ 	.word	index@(__assertfail)


	//----- nvinfo : EIATTR_MERCURY_ISA_VERSION
	.align		4
.L_25:
        /*002c*/ 	.byte	0x03, 0x5f
        /*002e*/ 	.short	0x0101


	//----- nvinfo : EIATTR_INT_WARP_WIDE_INSTR_OFFSETS
	.align		4
        /*0030*/ 	.byte	0x04, 0x31
        /*0032*/ 	.short	(.L_27 - .L_26)


	//   ....[0]....
.L_26:
        /*0034*/ 	.word	0x000003b0


	//   ....[1]....
        /*0038*/ 	.word	0x000003e0


	//   ....[2]....
        /*003c*/ 	.word	0x000004c0


	//----- nvinfo : EIATTR_COOP_GROUP_MASK_REGIDS
	.align		4
.L_27:
        /*0040*/ 	.byte	0x04, 0x29
        /*0042*/ 	.short	(.L_29 - .L_28)


	//   ....[0]....
.L_28:
        /*0044*/ 	.word	0xffffffff


	//   ....[1]....
        /*0048*/ 	.word	0xffffffff


	//   ....[2]....
        /*004c*/ 	.word	0xffffffff


	//   ....[3]....
        /*0050*/ 	.word	0xffffffff


	//   ....[4]....
        /*0054*/ 	.word	0xffffffff


	//----- nvinfo : EIATTR_COOP_GROUP_INSTR_OFFSETS
	.align		4
.L_29:
        /*0058*/ 	.byte	0x04, 0x28
        /*005a*/ 	.short	(.L_31 - .L_30)


	//   ....[0]....
.L_30:
        /*005c*/ 	.word	0x00000060


	//   ....[1]....
        /*0060*/ 	.word	0x00000070


	//   ....[2]....
        /*0064*/ 	.word	0x00000130


	//   ....[3]....
        /*0068*/ 	.word	0x000002c0


	//   ....[4]....
        /*006c*/ 	.word	0x00000f70


	//----- nvinfo : EIATTR_REG_RECONFIG
	.align		4
.L_31:
        /*0070*/ 	.byte	0x01, 0x54
	.zero		2


	//----- nvinfo : EIATTR_SYSCALL_OFFSETS
	.align		4
        /*0074*/ 	.byte	0x04, 0x46
        /*0076*/ 	.short	(.L_33 - .L_32)


	//   ....[0]....
.L_32:
        /*0078*/ 	.word	0x00001130


	//----- nvinfo : EIATTR_MBARRIER_INSTR_OFFSETS
	.align		4
.L_33:
        /*007c*/ 	.byte	0x04, 0x39
        /*007e*/ 	.short	(.L_35 - .L_34)


	//   ....[0]....
.L_34:
        /*0080*/ 	.word	0x00000230
        /*0084*/ 	.word	0x000000ff
        /*0088*/ 	.word	0x00000000
        /*008c*/ 	.short	0x0100
        /*008e*/ 	.byte	0x08
	.zero		1


	//   ....[1]....
        /*0090*/ 	.word	0x00000240
        /*0094*/ 	.word	0x000000ff
        /*0098*/ 	.word	0x00000020
        /*009c*/ 	.short	0x0100
        /*009e*/ 	.byte	0x08
	.zero		1


	//   ....[2]....
        /*00a0*/ 	.word	0x00000250
        /*00a4*/ 	.word	0x000000ff
        /*00a8*/ 	.word	0x00000008
        /*00ac*/ 	.short	0x0100
        /*00ae*/ 	.byte	0x08
	.zero		1


	//   ....[3]....
        /*00b0*/ 	.word	0x00000260
        /*00b4*/ 	.word	0x000000ff
        /*00b8*/ 	.word	0x00000028
        /*00bc*/ 	.short	0x0100
        /*00be*/ 	.byte	0x08
	.zero		1


	//   ....[4]....
        /*00c0*/ 	.word	0x00000270
        /*00c4*/ 	.word	0x000000ff
        /*00c8*/ 	.word	0x00000010
        /*00cc*/ 	.short	0x0100
        /*00ce*/ 	.byte	0x08
	.zero		1


	//   ....[5]....
        /*00d0*/ 	.word	0x00000280
        /*00d4*/ 	.word	0x000000ff
        /*00d8*/ 	.word	0x00000030
        /*00dc*/ 	.short	0x0100
        /*00de*/ 	.byte	0x08
	.zero		1


	//   ....[6]....
        /*00e0*/ 	.word	0x00000290
        /*00e4*/ 	.word	0x000000ff
        /*00e8*/ 	.word	0x00000018
        /*00ec*/ 	.short	0x0100
        /*00ee*/ 	.byte	0x08
	.zero		1


	//   ....[7]....
        /*00f0*/ 	.word	0x000002a0
        /*00f4*/ 	.word	0x000000ff
        /*00f8*/ 	.word	0x00000038
        /*00fc*/ 	.short	0x0100
        /*00fe*/ 	.byte	0x08
	.zero		1


	//   ....[8]....
        /*0100*/ 	.word	0x00000530
        /*0104*/ 	.word	0x000000ff
        /*0108*/ 	.word	0x00000050
        /*010c*/ 	.short	0x0100
        /*010e*/ 	.byte	0x06
	.zero		1


	//   ....[9]....
        /*0110*/ 	.word	0x00000590
        /*0114*/ 	.word	0x000000ff
        /*0118*/ 	.word	0x00000058
        /*011c*/ 	.short	0x0100
        /*011e*/ 	.byte	0x06
	.zero		1


	//   ....[10]....
        /*0120*/ 	.word	0x000011b0
        /*0124*/ 	.word	0x00000003
        /*0128*/ 	.word	0x00000000
        /*012c*/ 	.short	0x010a
        /*012e*/ 	.byte	0x3f
	.zero		1


	//   ....[11]....
        /*0130*/ 	.word	0x000011f0
        /*0134*/ 	.word	0x00000003
        /*0138*/ 	.word	0x00000000
        /*013c*/ 	.short	0x010a
        /*013e*/ 	.byte	0x3f
	.zero		1


	//   ....[12]....
        /*0140*/ 	.word	0x000017c0
        /*0144*/ 	.word	0x000000ff
        /*0148*/ 	.word	0x00000000
        /*014c*/ 	.short	0x010a
        /*014e*/ 	.byte	0x09
	.zero		1


	//   ....[13]....
        /*0150*/ 	.word	0x00001800
        /*0154*/ 	.word	0x000000ff
        /*0158*/ 	.word	0x00000000
        /*015c*/ 	.short	0x010a
        /*015e*/ 	.byte	0x09
	.zero		1


	//   ....[14]....
        /*0160*/ 	.word	0x00001c90
        /*0164*/ 	.word	0x000000ff
        /*0168*/ 	.word	0x00000000
        /*016c*/ 	.short	0x0101
        /*016e*/ 	.byte	0x08
	.zero		1


	//   ....[15]....
        /*0170*/ 	.word	0x00001e70
        /*0174*/ 	.word	0x000000ff
        /*0178*/ 	.word	0x00000000
        /*017c*/ 	.short	0x0101
        /*017e*/ 	.byte	0x04
	.zero		1


	//   ....[16]....
        /*0180*/ 	.word	0x000094c0
        /*0184*/ 	.word	0x0000000c
        /*0188*/ 	.word	0x00000020
        /*018c*/ 	.short	0x010a
        /*018e*/ 	.byte	0x3f
	.zero		1


	//   ....[17]....
        /*0190*/ 	.word	0x00009940
        /*0194*/ 	.word	0x00000005
        /*0198*/ 	.word	0x00000058
        /*019c*/ 	.short	0x0101
        /*019e*/ 	.byte	0x3f
	.zero		1


	//   ....[18]....
        /*01a0*/ 	.word	0x0000a040
        /*01a4*/ 	.word	0x00000007
        /*01a8*/ 	.word	0x00000000
        /*01ac*/ 	.short	0x010a
        /*01ae*/ 	.byte	0x3f
	.zero		1


	//   ....[19]....
        /*01b0*/ 	.word	0x0000a0c0
        /*01b4*/ 	.word	0x00000006
        /*01b8*/ 	.word	0x00000000
        /*01bc*/ 	.short	0x010a
        /*01be*/ 	.byte	0x3f
	.zero		1


	//   ....[20]....
        /*01c0*/ 	.word	0x0000a150
        /*01c4*/ 	.word	0x00000007
        /*01c8*/ 	.word	0x00000000
        /*01cc*/ 	.short	0x010a
        /*01ce*/ 	.byte	0x3f
	.zero		1


	//   ....[21]....
        /*01d0*/ 	.word	0x0000a1e0
        /*01d4*/ 	.word	0x00000005
        /*01d8*/ 	.word	0x00000000
        /*01dc*/ 	.short	0x010a
        /*01de*/ 	.byte	0x3f
	.zero		1


	//   ....[22]....
        /*01e0*/ 	.word	0x0000a240
        /*01e4*/ 	.word	0x00000003
        /*01e8*/ 	.word	0x00000000
        /*01ec*/ 	.short	0x010a
        /*01ee*/ 	.byte	0x3f
	.zero		1


	//   ....[23]....
        /*01f0*/ 	.word	0x0000a2a0
        /*01f4*/ 	.word	0x00000004
        /*01f8*/ 	.word	0x00000000
        /*01fc*/ 	.short	0x010a
        /*01fe*/ 	.byte	0x3f
	.zero		1


	//   ....[24]....
        /*0200*/ 	.word	0x0000a370
        /*0204*/ 	.word	0x0000000c
        /*0208*/ 	.word	0x00000020
        /*020c*/ 	.short	0x010a
        /*020e*/ 	.byte	0x3f
	.zero		1


	//   ....[25]....
        /*0210*/ 	.word	0x0000a440
        /*0214*/ 	.word	0x00000007
        /*0218*/ 	.word	0x00000000
        /*021c*/ 	.short	0x010a
        /*021e*/ 	.byte	0x3f
	.zero		1


	//   ....[26]....
        /*0220*/ 	.word	0x0000a490
        /*0224*/ 	.word	0x00000006
        /*0228*/ 	.word	0x00000000
        /*022c*/ 	.short	0x010a
        /*022e*/ 	.byte	0x3f
	.zero		1


	//   ....[27]....
        /*0230*/ 	.word	0x0000a4e0
        /*0234*/ 	.word	0x00000007
        /*0238*/ 	.word	0x00000000
        /*023c*/ 	.short	0x010a
        /*023e*/ 	.byte	0x3f
	.zero		1


	//----- nvinfo : EIATTR_NUM_MBARRIERS
	.align		4
.L_35:
        /*0240*/ 	.byte	0x03, 0x38
        /*0242*/ 	.short	0x000a


	//----- nvinfo : EIATTR_EXIT_INSTR_OFFSETS
	.align		4
        /*0244*/ 	.byte	0x04, 0x1c
        /*0246*/ 	.short	(.L_37 - .L_36)


	//   ....[0]....
.L_36:
        /*0248*/ 	.word	0x000005e0


	//   ....[1]....
        /*024c*/ 	.word	0x00000ea0


	//   ....[2]....
        /*0250*/ 	.word	0x00008b30


	//   ....[3]....
        /*0254*/ 	.word	0x00009160


	//   ....[4]....
        /*0258*/ 	.word	0x0000a230


	//----- nvinfo : EIATTR_MAX_THREADS
	.align		4
.L_37:
        /*025c*/ 	.byte	0x04, 0x05
        /*025e*/ 	.short	(.L_39 - .L_38)
.L_38:
        /*0260*/ 	.word	0x00000180
        /*0264*/ 	.word	0x00000001
        /*0268*/ 	.word	0x00000001


	//----- nvinfo : EIATTR_CRS_STACK_SIZE
	.align		4
.L_39:
        /*026c*/ 	.byte	0x04, 0x1e
        /*026e*/ 	.short	(.L_41 - .L_40)
.L_40:
        /*0270*/ 	.word	0x00000000


	//----- nvinfo : EIATTR_CBANK_PARAM_SIZE
	.align		4
.L_41:
        /*0274*/ 	.byte	0x03, 0x19
        /*0276*/ 	.short	0x0470


	//----- nvinfo : EIATTR_PARAM_CBANK
	.align		4
        /*0278*/ 	.byte	0x04, 0x0a
        /*027a*/ 	.short	(.L_43 - .L_42)
	.align		4
.L_42:
        /*027c*/ 	.word	index@(.nv.constant0._ZN7cutlass13device_kernelINS_4gemm6kernel13GemmUniversalIN4cute5tupleIJiiiiEEENS1_10collective13CollectiveMmaINS1_34MainloopSm90TmaGmmaWarpSpecializedILi4ENS5_IJNS4_1CILi1EEESB_SB_EEENS1_35KernelTmaWarpSpecializedCooperativeEEENS5_IJNSA_ILi128EEENSA_ILi256EEENSA_ILi64EEEEEEfNS5_IJlSB_lEEEfSJ_NS4_8TiledMMAINS4_8MMA_AtomIJNS4_4SM904GMMA30MMA_64x256x8_F32TF32TF32_SS_TNILNSN_7ScaleInE1ELSP_1EEEEEENS4_6LayoutINS5_IJNSA_ILi2EEESB_SB_EEENS5_IJSB_NSA_ILi0EEESV_EEEEENS5_IJNS4_10UnderscoreESY_SY_EEEEENS4_13SM90_TMA_LOADENS4_14ComposedLayoutINS4_7SwizzleILi3ELi4ELi3EEENS4_18smem_ptr_flag_bitsILi32EEENSS_INS5_IJNSA_ILi8EEENSA_ILi32EEEEEENS5_IJS18_SB_EEEEEEEvNS4_8identityES11_S1C_vS1D_EENS_8epilogue10collective6detail29Sm90TmaWarpSpecializedAdapterINS1G_15DefaultEpilogueIfSJ_SJ_NS1F_6thread17LinearCombinationIfLi1EffLNS1K_9ScaleType4KindE0ELNS_15FloatRoundStyleE2EfEENS1_15EpilogueDefaultEEEEEvvEEEEvNT_6ParamsE)
        /*0280*/ 	.short	0x0210
        /*0282*/ 	.short	0x0470


	//----- nvinfo : EIATTR_SW_WAR
	.align		4
.L_43:
        /*0284*/ 	.byte	0x04, 0x36
        /*0286*/ 	.short	(.L_45 - .L_44)
.L_44:
        /*0288*/ 	.word	0x00000008
.L_45:


//--------------------- .nv.callgraph             --------------------------
	.section	.nv.callgraph,"",@"SHT_CUDA_CALLGRAPH"
	.align	4
	.sectionentsize	8
	.align		4
        /*0000*/ 	.word	0x00000000
	.align		4
        /*0004*/ 	.word	0xffffffff
	.align		4
        /*0008*/ 	.word	index@(_ZN7cutlass13device_kernelINS_4gemm6kernel13GemmUniversalIN4cute5tupleIJiiiiEEENS1_10collective13CollectiveMmaINS1_34MainloopSm90TmaGmmaWarpSpecializedILi4ENS5_IJNS4_1CILi1EEESB_SB_EEENS1_35KernelTmaWarpSpecializedCooperativeEEENS5_IJNSA_ILi128EEENSA_ILi256EEENSA_ILi64EEEEEEfNS5_IJlSB_lEEEfSJ_NS4_8TiledMMAINS4_8MMA_AtomIJNS4_4SM904GMMA30MMA_64x256x8_F32TF32TF32_SS_TNILNSN_7ScaleInE1ELSP_1EEEEEENS4_6LayoutINS5_IJNSA_ILi2EEESB_SB_EEENS5_IJSB_NSA_ILi0EEESV_EEEEENS5_IJNS4_10UnderscoreESY_SY_EEEEENS4_13SM90_TMA_LOADENS4_14ComposedLayoutINS4_7SwizzleILi3ELi4ELi3EEENS4_18smem_ptr_flag_bitsILi32EEENSS_INS5_IJNSA_ILi8EEENSA_ILi32EEEEEENS5_IJS18_SB_EEEEEEEvNS4_8identityES11_S1C_vS1D_EENS_8epilogue10collective6detail29Sm90TmaWarpSpecializedAdapterINS1G_15DefaultEpilogueIfSJ_SJ_NS1F_6thread17LinearCombinationIfLi1EffLNS1K_9ScaleType4KindE0ELNS_15FloatRoundStyleE2EfEENS1_15EpilogueDefaultEEEEEvvEEEEvNT_6ParamsE)
	.align		4
        /*000c*/ 	.word	index@(__assertfail)
	.align		4
        /*0010*/ 	.word	0x00000000
	.align		4
        /*0014*/ 	.word	0xfffffffe
	.align		4
        /*0018*/ 	.word	0x00000000
	.align		4
        /*001c*/ 	.word	0xfffffffd
	.align		4
        /*0020*/ 	.word	0x00000000
	.align		4
        /*0024*/ 	.word	0xfffffffc


//--------------------- .nv.constant4             --------------------------
	.section	.nv.constant4,"a",@progbits
	.align	8
	.align		8
.nv.constant4:
        /*0000*/ 	.dword	__assertfail
	.align		8
        /*0008*/ 	.dword	__unnamed_1
	.align		8
        /*0010*/ 	.dword	_ZN40_INTERNAL_89be08ad_4_k_cu_ad63d28f_266764cuda3std3__45__cpo5beginE
	.align		8
        /*0018*/ 	.dword	_ZN40_INTERNAL_89be08ad_4_k_cu_ad63d28f_266764cuda3std3__45__cpo3endE
	.align		8
        /*0020*/ 	.dword	_ZN40_INTERNAL_89be08ad_4_k_cu_ad63d28f_266764cuda3std3__45__cpo6cbeginE
	.align		8
        /*0028*/ 	.dword	_ZN40_INTERNAL_89be08ad_4_k_cu_ad63d28f_266764cuda3std3__45__cpo4cendE
	.align		8
        /*0030*/ 	.dword	_ZN40_INTERNAL_89be08ad_4_k_cu_ad63d28f_266764cuda3std3__442_GLOBAL__N__89be08ad_4_k_cu_ad63d28f_266766ignoreE
	.align		8
        /*0038*/ 	.dword	_ZN40_INTERNAL_89be08ad_4_k_cu_ad63d28f_266764cuda3std3__419piecewise_constructE
	.align		8
        /*0040*/ 	.dword	_ZN40_INTERNAL_89be08ad_4_k_cu_ad63d28f_266764cuda3std3__48in_placeE
	.align		8
        /*0048*/ 	.dword	_ZN40_INTERNAL_89be08ad_4_k_cu_ad63d28f_266764cuda3std6ranges3__45__cpo4swapE
	.align		8
        /*0050*/ 	.dword	_ZN40_INTERNAL_89be08ad_4_k_cu_ad63d28f_266764cuda3std6ranges3__45__cpo9iter_moveE
	.align		8
        /*0058*/ 	.dword	_ZN40_INTERNAL_89be08ad_4_k_cu_ad63d28f_266764cute7productE
	.align		8
        /*0060*/ 	.dword	_ZN40_INTERNAL_89be08ad_4_k_cu_ad63d28f_266764cute1_E
	.align		8
        /*0068*/ 	.dword	$str$22
	.align		8
        /*0070*/ 	.dword	$str$23


//--------------------- .text._ZN7cutlass13device_kernelINS_4gemm6kernel13GemmUniversalIN4cute5tupleIJiiiiEEENS1_10collective13CollectiveMmaINS1_34MainloopSm90TmaGmmaWarpSpecializedILi4ENS5_IJNS4_1CILi1EEESB_SB_EEENS1_35KernelTmaWarpSpecializedCooperativeEEENS5_IJNSA_ILi128EEENSA_ILi256EEENSA_ILi64EEEEEEfNS5_IJlSB_lEEEfSJ_NS4_8TiledMMAINS4_8MMA_AtomIJNS4_4SM904GMMA30MMA_64x256x8_F32TF32TF32_SS_TNILNSN_7ScaleInE1ELSP_1EEEEEENS4_6LayoutINS5_IJNSA_ILi2EEESB_SB_EEENS5_IJSB_NSA_ILi0EEESV_EEEEENS5_IJNS4_10UnderscoreESY_SY_EEEEENS4_13SM90_TMA_LOADENS4_14ComposedLayoutINS4_7SwizzleILi3ELi4ELi3EEENS4_18smem_ptr_flag_bitsILi32EEENSS_INS5_IJNSA_ILi8EEENSA_ILi32EEEEEENS5_IJS18_SB_EEEEEEEvNS4_8identityES11_S1C_vS1D_EENS_8epilogue10collective6detail29Sm90TmaWarpSpecializedAdapterINS1G_15DefaultEpilogueIfSJ_SJ_NS1F_6thread17LinearCombinationIfLi1EffLNS1K_9ScaleType4KindE0ELNS_15FloatRoundStyleE2EfEENS1_15EpilogueDefaultEEEEEvvEEEEvNT_6ParamsE --------------------------
	.section	.text._ZN7cutlass13device_kernelINS_4gemm6kernel13GemmUniversalIN4cute5tupleIJiiiiEEENS1_10collective13CollectiveMmaINS1_34MainloopSm90TmaGmmaWarpSpecializedILi4ENS5_IJNS4_1CILi1EEESB_SB_EEENS1_35KernelTmaWarpSpecializedCooperativeEEENS5_IJNSA_ILi128EEENSA_ILi256EEENSA_ILi64EEEEEEfNS5_IJlSB_lEEEfSJ_NS4_8TiledMMAINS4_8MMA_AtomIJNS4_4SM904GMMA30MMA_64x256x8_F32TF32TF32_SS_TNILNSN_7ScaleInE1ELSP_1EEEEEENS4_6LayoutINS5_IJNSA_ILi2EEESB_SB_EEENS5_IJSB_NSA_ILi0EEESV_EEEEENS5_IJNS4_10UnderscoreESY_SY_EEEEENS4_13SM90_TMA_LOADENS4_14ComposedLayoutINS4_7SwizzleILi3ELi4ELi3EEENS4_18smem_ptr_flag_bitsILi32EEENSS_INS5_IJNSA_ILi8EEENSA_ILi32EEEEEENS5_IJS18_SB_EEEEEEEvNS4_8identityES11_S1C_vS1D_EENS_8epilogue10collective6detail29Sm90TmaWarpSpecializedAdapterINS1G_15DefaultEpilogueIfSJ_SJ_NS1F_6thread17LinearCombinationIfLi1EffLNS1K_9ScaleType4KindE0ELNS_15FloatRoundStyleE2EfEENS1_15EpilogueDefaultEEEEEvvEEEEvNT_6ParamsE,"ax",@progbits
	.align	128
.text._ZN7cutlass13device_kernelINS_4gemm6kernel13GemmUniversalIN4cute5tupleIJiiiiEEENS1_10collective13CollectiveMmaINS1_34MainloopSm90TmaGmmaWarpSpecializedILi4ENS5_IJNS4_1CILi1EEESB_SB_EEENS1_35KernelTmaWarpSpecializedCooperativeEEENS5_IJNSA_ILi128EEENSA_ILi256EEENSA_ILi64EEEEEEfNS5_IJlSB_lEEEfSJ_NS4_8TiledMMAINS4_8MMA_AtomIJNS4_4SM904GMMA30MMA_64x256x8_F32TF32TF32_SS_TNILNSN_7ScaleInE1ELSP_1EEEEEENS4_6LayoutINS5_IJNSA_ILi2EEESB_SB_EEENS5_IJSB_NSA_ILi0EEESV_EEEEENS5_IJNS4_10UnderscoreESY_SY_EEEEENS4_13SM90_TMA_LOADENS4_14ComposedLayoutINS4_7SwizzleILi3ELi4ELi3EEENS4_18smem_ptr_flag_bitsILi32EEENSS_INS5_IJNSA_ILi8EEENSA_ILi32EEEEEENS5_IJS18_SB_EEEEEEEvNS4_8identityES11_S1C_vS1D_EENS_8epilogue10collective6detail29Sm90TmaWarpSpecializedAdapterINS1G_15DefaultEpilogueIfSJ_SJ_NS1F_6thread17LinearCombinationIfLi1EffLNS1K_9ScaleType4KindE0ELNS_15FloatRoundStyleE2EfEENS1_15EpilogueDefaultEEEEEvvEEEEvNT_6ParamsE:
        .type           _ZN7cutlass13device_kernelINS_4gemm6kernel13GemmUniversalIN4cute5tupleIJiiiiEEENS1_10collective13CollectiveMmaINS1_34MainloopSm90TmaGmmaWarpSpecializedILi4ENS5_IJNS4_1CILi1EEESB_SB_EEENS1_35KernelTmaWarpSpecializedCooperativeEEENS5_IJNSA_ILi128EEENSA_ILi256EEENSA_ILi64EEEEEEfNS5_IJlSB_lEEEfSJ_NS4_8TiledMMAINS4_8MMA_AtomIJNS4_4SM904GMMA30MMA_64x256x8_F32TF32TF32_SS_TNILNSN_7ScaleInE1ELSP_1EEEEEENS4_6LayoutINS5_IJNSA_ILi2EEESB_SB_EEENS5_IJSB_NSA_ILi0EEESV_EEEEENS5_IJNS4_10UnderscoreESY_SY_EEEEENS4_13SM90_TMA_LOADENS4_14ComposedLayoutINS4_7SwizzleILi3ELi4ELi3EEENS4_18smem_ptr_flag_bitsILi32EEENSS_INS5_IJNSA_ILi8EEENSA_ILi32EEEEEENS5_IJS18_SB_EEEEEEEvNS4_8identityES11_S1C_vS1D_EENS_8epilogue10collective6detail29Sm90TmaWarpSpecializedAdapterINS1G_15DefaultEpilogueIfSJ_SJ_NS1F_6thread17LinearCombinationIfLi1EffLNS1K_9ScaleType4KindE0ELNS_15FloatRoundStyleE2EfEENS1_15EpilogueDefaultEEEEEvvEEEEvNT_6ParamsE,@function
        .size           _ZN7cutlass13device_kernelINS_4gemm6kernel13GemmUniversalIN4cute5tupleIJiiiiEEENS1_10collective13CollectiveMmaINS1_34MainloopSm90TmaGmmaWarpSpecializedILi4ENS5_IJNS4_1CILi1EEESB_SB_EEENS1_35KernelTmaWarpSpecializedCooperativeEEENS5_IJNSA_ILi128EEENSA_ILi256EEENSA_ILi64EEEEEEfNS5_IJlSB_lEEEfSJ_NS4_8TiledMMAINS4_8MMA_AtomIJNS4_4SM904GMMA30MMA_64x256x8_F32TF32TF32_SS_TNILNSN_7ScaleInE1ELSP_1EEEEEENS4_6LayoutINS5_IJNSA_ILi2EEESB_SB_EEENS5_IJSB_NSA_ILi0EEESV_EEEEENS5_IJNS4_10UnderscoreESY_SY_EEEEENS4_13SM90_TMA_LOADENS4_14ComposedLayoutINS4_7SwizzleILi3ELi4ELi3EEENS4_18smem_ptr_flag_bitsILi32EEENSS_INS5_IJNSA_ILi8EEENSA_ILi32EEEEEENS5_IJS18_SB_EEEEEEEvNS4_8identityES11_S1C_vS1D_EENS_8epilogue10collective6detail29Sm90TmaWarpSpecializedAdapterINS1G_15DefaultEpilogueIfSJ_SJ_NS1F_6thread17LinearCombinationIfLi1EffLNS1K_9ScaleType4KindE0ELNS_15FloatRoundStyleE2EfEENS1_15EpilogueDefaultEEEEEvvEEEEvNT_6ParamsE,(.L_x_322 - _ZN7cutlass13device_kernelINS_4gemm6kernel13GemmUniversalIN4cute5tupleIJiiiiEEENS1_10collective13CollectiveMmaINS1_34MainloopSm90TmaGmmaWarpSpecializedILi4ENS5_IJNS4_1CILi1EEESB_SB_EEENS1_35KernelTmaWarpSpecializedCooperativeEEENS5_IJNSA_ILi128EEENSA_ILi256EEENSA_ILi64EEEEEEfNS5_IJlSB_lEEEfSJ_NS4_8TiledMMAINS4_8MMA_AtomIJNS4_4SM904GMMA30MMA_64x256x8_F32TF32TF32_SS_TNILNSN_7ScaleInE1ELSP_1EEEEEENS4_6LayoutINS5_IJNSA_ILi2EEESB_SB_EEENS5_IJSB_NSA_ILi0EEESV_EEEEENS5_IJNS4_10UnderscoreESY_SY_EEEEENS4_13SM90_TMA_LOADENS4_14ComposedLayoutINS4_7SwizzleILi3ELi4ELi3EEENS4_18smem_ptr_flag_bitsILi32EEENSS_INS5_IJNSA_ILi8EEENSA_ILi32EEEEEENS5_IJS18_SB_EEEEEEEvNS4_8identityES11_S1C_vS1D_EENS_8epilogue10collective6detail29Sm90TmaWarpSpecializedAdapterINS1G_15DefaultEpilogueIfSJ_SJ_NS1F_6thread17LinearCombinationIfLi1EffLNS1K_9ScaleType4KindE0ELNS_15FloatRoundStyleE2EfEENS1_15EpilogueDefaultEEEEEvvEEEEvNT_6ParamsE)
        .other          _ZN7cutlass13device_kernelINS_4gemm6kernel13GemmUniversalIN4cute5tupleIJiiiiEEENS1_10collective13CollectiveMmaINS1_34MainloopSm90TmaGmmaWarpSpecializedILi4ENS5_IJNS4_1CILi1EEESB_SB_EEENS1_35KernelTmaWarpSpecializedCooperativeEEENS5_IJNSA_ILi128EEENSA_ILi256EEENSA_ILi64EEEEEEfNS5_IJlSB_lEEEfSJ_NS4_8TiledMMAINS4_8MMA_AtomIJNS4_4SM904GMMA30MMA_64x256x8_F32TF32TF32_SS_TNILNSN_7ScaleInE1ELSP_1EEEEEENS4_6LayoutINS5_IJNSA_ILi2EEESB_SB_EEENS5_IJSB_NSA_ILi0EEESV_EEEEENS5_IJNS4_10UnderscoreESY_SY_EEEEENS4_13SM90_TMA_LOADENS4_14ComposedLayoutINS4_7SwizzleILi3ELi4ELi3EEENS4_18smem_ptr_flag_bitsILi32EEENSS_INS5_IJNSA_ILi8EEENSA_ILi32EEEEEENS5_IJS18_SB_EEEEEEEvNS4_8identityES11_S1C_vS1D_EENS_8epilogue10collective6detail29Sm90TmaWarpSpecializedAdapterINS1G_15DefaultEpilogueIfSJ_SJ_NS1F_6thread17LinearCombinationIfLi1EffLNS1K_9ScaleType4KindE0ELNS_15FloatRoundStyleE2EfEENS1_15EpilogueDefaultEEEEEvvEEEEvNT_6ParamsE,@"STO_CUDA_ENTRY STV_DEFAULT"
_ZN7cutlass13device_kernelINS_4gemm6kernel13GemmUniversalIN4cute5tupleIJiiiiEEENS1_10collective13CollectiveMmaINS1_34MainloopSm90TmaGmmaWarpSpecializedILi4ENS5_IJNS4_1CILi1EEESB_SB_EEENS1_35KernelTmaWarpSpecializedCooperativeEEENS5_IJNSA_ILi128EEENSA_ILi256EEENSA_ILi64EEEEEEfNS5_IJlSB_lEEEfSJ_NS4_8TiledMMAINS4_8MMA_AtomIJNS4_4SM904GMMA30MMA_64x256x8_F32TF32TF32_SS_TNILNSN_7ScaleInE1ELSP_1EEEEEENS4_6LayoutINS5_IJNSA_ILi2EEESB_SB_EEENS5_IJSB_NSA_ILi0EEESV_EEEEENS5_IJNS4_10UnderscoreESY_SY_EEEEENS4_13SM90_TMA_LOADENS4_14ComposedLayoutINS4_7SwizzleILi3ELi4ELi3EEENS4_18smem_ptr_flag_bitsILi32EEENSS_INS5_IJNSA_ILi8EEENSA_ILi32EEEEEENS5_IJS18_SB_EEEEEEEvNS4_8identityES11_S1C_vS1D_EENS_8epilogue10collective6detail29Sm90TmaWarpSpecializedAdapterINS1G_15DefaultEpilogueIfSJ_SJ_NS1F_6thread17LinearCombinationIfLi1EffLNS1K_9ScaleType4KindE0ELNS_15FloatRoundStyleE2EfEENS1_15EpilogueDefaultEEEEEvvEEEEvNT_6ParamsE:
[----:B------:R-:W0:Y:S01]  /*0000*/  LDC R1, c[0x0][0x28] ;  /* 0x00000a00ff017b82 */ /* 0x000e220000000800 */
[----:B------:R-:W1:Y:S01]  /*0010*/  S2R R18, SR_TID.X ;  /* 0x0000000000127919 */ /* 0x000e620000002100 */
[----:B------:R-:W-:Y:S01]  /*0020*/  ELECT P0, URZ, PT ;  /* 0x00000000003f782f */ /* 0x000fe20003800000 */
[----:B------:R-:W-:Y:S01]  /*0030*/  BSSY B0, `(.L_x_0) ;  /* 0x000000f000007945 */ /* 0x000fe20003800000 */
[--C-:B-1----:R-:W-:Y:S02]  /*0040*/  SHF.R.U32.HI R0, RZ, 0x5, R18.reuse ;  /* 0x00000005ff007819 */ /* 0x102fe40000011612 */
[----:B------:R-:W-:-:S03]  /*0050*/  SHF.R.U32.HI R22, RZ, 0x7, R18 ;  /* 0x00000007ff167819 */ /* 0x000fc60000011612 */
[----:B------:R-:W1:Y:S04]  /*0060*/  SHFL.IDX PT, R5, R0, RZ, 0x1f ;  /* 0x00001fff00057589 */ /* 0x000e6800000e0000 */
[----:B------:R2:W3:Y:S01]  /*0070*/  SHFL.IDX PT, R8, R22, RZ, 0x1f ;  /* 0x00001fff16087589 */ /* 0x0004e200000e0000 */
[----:B-1----:R-:W-:-:S13]  /*0080*/  ISETP.NE.OR P0, PT, R5, RZ, !P0 ;  /* 0x000000ff0500720c */ /* 0x002fda0004705670 */
[----:B0-23--:R-:W-:Y:S05]  /*0090*/  @P0 BRA `(.L_x_1) ;  /* 0x0000000000200947 */ /* 0x00dfea0003800000 */
[----:B------:R-:W-:Y:S02]  /*00a0*/  ULDC.64 UR4, c[0x0][0x198] ;  /* 0x0000660000047ab9 */ /* 0x000fe40000000a00 */
[----:B------:R-:W-:Y:S02]  /*00b0*/  UIADD3 UR6, UP0, UR4, 0xf0, URZ ;  /* 0x000000f004067890 */ /* 0x000fe4000ff1e03f */
[----:B------:R-:W-:Y:S02]  /*00c0*/  UIADD3 UR4, UP1, UR4, 0x1f0, URZ ;  /* 0x000001f004047890 */ /* 0x000fe4000ff3e03f */
[----:B------:R-:W-:Y:S02]  /*00d0*/  UIADD3.X UR7, URZ, UR5, URZ, UP0, !UPT ;  /* 0x000000053f077290 */ /* 0x000fe400087fe43f */
[----:B------:R-:W-:-:S07]  /*00e0*/  UIADD3.X UR5, URZ, UR5, URZ, UP1, !UPT ;  /* 0x000000053f057290 */ /* 0x000fce0008ffe43f */
[----:B------:R0:W-:Y:S02]  /*00f0*/  UTMACCTL.PF [UR6] ;  /* 0x00000000060079b9 */ /* 0x0001e40008040000 */
[----:B------:R0:W-:Y:S02]  /*0100*/  UTMACCTL.PF [UR4] ;  /* 0x00000000040079b9 */ /* 0x0001e40008040000 */
[----:B0-----:R-:W-:Y:S01]  /*0110*/  NOP ;  /* 0x0000000000007918 */ /* 0x001fe20000000000 */
.L_x_1:
[----:B------:R-:W-:Y:S05]  /*0120*/  BSYNC B0 ;  /* 0x0000000000007941 */ /* 0x000fea0003800000 */
.L_x_0:
[----:B------:R-:W0:Y:S02]  /*0130*/  SHFL.IDX PT, R2, R0, RZ, 0x1f ;  /* 0x00001fff00027589 */ /* 0x000e2400000e0000 */
[----:B0-----:R-:W-:-:S13]  /*0140*/  ISETP.NE.AND P0, PT, R2, RZ, PT ;  /* 0x000000ff0200720c */ /* 0x001fda0003f05270 */
[----:B------:R-:W-:Y:S05]  /*0150*/  @P0 BRA `(.L_x_2) ;  /* 0x0000000000580947 */ /* 0x000fea0003800000 */
[----:B------:R-:W0:Y:S01]  /*0160*/  S2UR UR8, SR_CgaCtaId ;  /* 0x00000000000879c3 */ /* 0x000e220000008800 */
[----:B------:R-:W-:Y:S01]  /*0170*/  UMOV UR4, 0x400 ;  /* 0x0000040000047882 */ /* 0x000fe20000000000 */
[----:B------:R-:W-:Y:S01]  /*0180*/  UMOV UR5, 0x1 ;  /* 0x0000000100057882 */ /* 0x000fe20000000000 */
[----:B------:R-:W-:Y:S01]  /*0190*/  UMOV UR6, 0x100 ;  /* 0x0000010000067882 */ /* 0x000fe20000000000 */
[----:B------:R-:W-:Y:S01]  /*01a0*/  ELECT P0, URZ, PT ;  /* 0x00000000003f782f */ /* 0x000fe20003800000 */
[----:B------:R-:W-:-:S04]  /*01b0*/  UIADD3 UR6, -UR6, 0x100000, URZ ;  /* 0x0010000006067890 */ /* 0x000fc8000fffe13f */
[----:B------:R-:W-:Y:S02]  /*01c0*/  USHF.L.U32 UR7, UR6, 0xb, URZ ;  /* 0x0000000b06077899 */ /* 0x000fe4000800063f */
[----:B------:R-:W-:Y:S02]  /*01d0*/  USHF.L.U32 UR6, UR6, 0x1, URZ ;  /* 0x0000000106067899 */ /* 0x000fe4000800063f */
[----:B0-----:R-:W-:Y:S02]  /*01e0*/  ULEA UR8, UR8, UR4, 0x18 ;  /* 0x0000000408087291 */ /* 0x001fe4000f8ec03f */
[----:B------:R-:W-:-:S04]  /*01f0*/  UIADD3 UR4, -UR5, 0x100000, URZ ;  /* 0x0010000005047890 */ /* 0x000fc8000fffe13f */
[----:B------:R-:W-:Y:S02]  /*0200*/  USHF.L.U32 UR5, UR4, 0xb, URZ ;  /* 0x0000000b04057899 */ /* 0x000fe4000800063f */
[----:B------:R-:W-:Y:S01]  /*0210*/  USHF.L.U32 UR4, UR4, 0x1, URZ ;  /* 0x0000000104047899 */ /* 0x000fe2000800063f */
[----:B------:R-:W0:Y:S11]  /*0220*/  FENCE.VIEW.ASYNC.S ;  /* 0x00000000000073c6 */ /* 0x000e360000000000 */
[----:B0-----:R0:W1:Y:S01]  /*0230*/  SYNCS.EXCH.64 URZ, [UR8], UR4 ;  /* 0x00000004083f75b2 */ /* 0x0010620008000100 */
[----:B------:R0:W2:Y:S01]  /*0240*/  SYNCS.EXCH.64 URZ, [UR8+0x20], UR6 ;  /* 0x00002006083f75b2 */ /* 0x0000a20008000100 */
[----:B------:R0:W3:Y:S01]  /*0250*/  SYNCS.EXCH.64 URZ, [UR8+0x8], UR4 ;  /* 0x00000804083f75b2 */ /* 0x0000e20008000100 */
[----:B------:R0:W4:Y:S01]  /*0260*/  SYNCS.EXCH.64 URZ, [UR8+0x28], UR6 ;  /* 0x00002806083f75b2 */ /* 0x0001220008000100 */
[----:B------:R0:W0:Y:S01]  /*0270*/  SYNCS.EXCH.64 URZ, [UR8+0x10], UR4 ;  /* 0x00001004083f75b2 */ /* 0x0000220008000100 */
[----:B------:R0:W0:Y:S01]  /*0280*/  SYNCS.EXCH.64 URZ, [UR8+0x30], UR6 ;  /* 0x00003006083f75b2 */ /* 0x0000220008000100 */
[----:B------:R0:W0:Y:S01]  /*0290*/  SYNCS.EXCH.64 URZ, [UR8+0x18], UR4 ;  /* 0x00001804083f75b2 */ /* 0x0000220008000100 */
[----:B------:R0:W0:Y:S01]  /*02a0*/  SYNCS.EXCH.64 URZ, [UR8+0x38], UR6 ;  /* 0x00003806083f75b2 */ /* 0x0000220008000100 */
[----:B------:R-:W-:Y:S01]  /*02b0*/  NOP ;  /* 0x0000000000007918 */ /* 0x000fe20000000000 */
.L_x_2:
[----:B------:R-:W5:Y:S01]  /*02c0*/  SHFL.IDX PT, R0, R0, RZ, 0x1f ;  /* 0x00001fff00007589 */ /* 0x000f6200000e0000 */
[----:B------:R-:W-:Y:S01]  /*02d0*/  ELECT P0, URZ, PT ;  /* 0x00000000003f782f */ /* 0x000fe20003800000 */
[----:B------:R-:W1:Y:S01]  /*02e0*/  LDC R2, c[0x0][0x65c] ;  /* 0x00019700ff027b82 */ /* 0x000e620000000800 */
[----:B------:R-:W-:Y:S01]  /*02f0*/  SHF.R.S32.HI R6, RZ, 0x1f, R5 ;  /* 0x0000001fff067819 */ /* 0x000fe20000011405 */
[----:B------:R-:W2:Y:S01]  /*0300*/  S2R R3, SR_CTAID.Y ;  /* 0x0000000000037919 */ /* 0x000ea20000002600 */
[----:B0-----:R-:W-:Y:S01]  /*0310*/  UMOV UR4, 0x20 ;  /* 0x0000002000047882 */ /* 0x001fe20000000000 */
[----:B------:R-:W-:Y:S01]  /*0320*/  ISETP.NE.AND P2, PT, R8, RZ, PT ;  /* 0x000000ff0800720c */ /* 0x000fe20003f45270 */
[----:B------:R-:W-:Y:S01]  /*0330*/  NOP ;  /* 0x0000000000007918 */ /* 0x000fe20000000000 */
[----:B------:R-:W0:Y:S01]  /*0340*/  S2R R4, SR_CTAID.X ;  /* 0x0000000000047919 */ /* 0x000e220000002500 */
[----:B------:R-:W-:Y:S01]  /*0350*/  LEA.HI R6, R6, R5, RZ, 0x2 ;  /* 0x0000000506067211 */ /* 0x000fe200078f10ff */
[----:B------:R-:W-:Y:S01]  /*0360*/  NOP ;  /* 0x0000000000007918 */ /* 0x000fe20000000000 */
[----:B-----5:R-:W-:-:S02]  /*0370*/  ISETP.NE.OR P0, PT, R0, RZ, !P0 ;  /* 0x000000ff0000720c */ /* 0x020fc40004705670 */
[----:B-1----:R-:W-:-:S04]  /*0380*/  ISETP.NE.AND P3, PT, R2, 0x1, PT ;  /* 0x000000010200780c */ /* 0x002fc80003f65270 */
[----:B------:R-:W-:Y:S02]  /*0390*/  P2R R0, PR, RZ, 0x8 ;  /* 0x00000008ff007803 */ /* 0x000fe40000000000 */
[----:B------:R-:W-:-:S05]  /*03a0*/  LOP3.LUT R0, R6, 0xfffffffc, RZ, 0xc0, !PT ;  /* 0xfffffffc06007812 */ /* 0x000fca00078ec0ff */
[----:B------:R-:W-:Y:S01]  /*03b0*/  VOTEU.ALL UP0, P0 ;  /* 0x00000000003f7886 */ /* 0x000fe20000000000 */
[----:B------:R-:W-:Y:S01]  /*03c0*/  IMAD.IADD R0, R5, 0x1, -R0 ;  /* 0x0000000105007824 */ /* 0x000fe200078e0a00 */
[----:B------:R-:W0:Y:S01]  /*03d0*/  @P3 LDC R17, c[0x0][0x10] ;  /* 0x00000400ff113b82 */ /* 0x000e220000000800 */
[----:B------:R-:W-:Y:S01]  /*03e0*/  VOTEU.ALL UP1, P0 ;  /* 0x00000000003f7886 */ /* 0x000fe20000020000 */
[----:B--2---:R-:W-:Y:S01]  /*03f0*/  @P3 IMAD.MOV.U32 R6, RZ, RZ, R3 ;  /* 0x000000ffff063224 */ /* 0x004fe200078e0003 */
[----:B------:R-:W-:Y:S01]  /*0400*/  @!UP0 UMOV UR6, 0x400 ;  /* 0x0000040000068882 */ /* 0x000fe20000000000 */
[----:B------:R-:W-:-:S04]  /*0410*/  @!UP0 UIADD3 UR4, -UR4, 0x100000, URZ ;  /* 0x0010000004048890 */ /* 0x000fc8000fffe13f */
[----:B------:R-:W-:Y:S02]  /*0420*/  @!UP0 USHF.L.U32 UR5, UR4, 0xb, URZ ;  /* 0x0000000b04058899 */ /* 0x000fe4000800063f */
[----:B------:R-:W-:Y:S01]  /*0430*/  @!UP0 USHF.L.U32 UR4, UR4, 0x1, URZ ;  /* 0x0000000104048899 */ /* 0x000fe2000800063f */
[----:B------:R-:W-:Y:S02]  /*0440*/  @P3 IMAD.MOV.U32 R7, RZ, RZ, RZ ;  /* 0x000000ffff073224 */ /* 0x000fe400078e00ff */
[----:B------:R-:W-:Y:S01]  /*0450*/  IMAD.MOV.U32 R5, RZ, RZ, RZ ;  /* 0x000000ffff057224 */ /* 0x000fe200078e00ff */
[----:B------:R-:W1:Y:S01]  /*0460*/  @!UP0 S2UR UR7, SR_CgaCtaId ;  /* 0x00000000000789c3 */ /* 0x000e620000008800 */
[----:B------:R-:W-:-:S07]  /*0470*/  @P3 IMAD.MOV.U32 R11, RZ, RZ, RZ ;  /* 0x000000ffff0b3224 */ /* 0x000fce00078e00ff */
[----:B------:R-:W2:Y:S01]  /*0480*/  @!P3 LDC R9, c[0x0][0xc] ;  /* 0x00000300ff09bb82 */ /* 0x000ea20000000800 */
[----:B0-----:R-:W-:-:S04]  /*0490*/  @P3 IMAD.WIDE.U32 R16, R4, R17, R6 ;  /* 0x0000001104103225 */ /* 0x001fc800078e0006 */
[----:B------:R-:W-:Y:S01]  /*04a0*/  @P3 IMAD.IADD R17, R17, 0x1, R11 ;  /* 0x0000000111113824 */ /* 0x000fe200078e020b */
[----:B-1----:R-:W-:Y:S01]  /*04b0*/  @!UP0 ULEA UR6, UR7, UR6, 0x18 ;  /* 0x0000000607068291 */ /* 0x002fe2000f8ec03f */
[----:B------:R-:W-:Y:S01]  /*04c0*/  VOTEU.ALL UP0, P0 ;  /* 0x00000000003f7886 */ /* 0x000fe20000000000 */
[----:B------:R-:W-:-:S04]  /*04d0*/  ISETP.NE.AND P0, PT, R0, 0x3, PT ;  /* 0x000000030000780c */ /* 0x000fc80003f05270 */
[----:B------:R-:W-:Y:S01]  /*04e0*/  ISETP.EQ.OR P0, PT, R0, RZ, !P0 ;  /* 0x000000ff0000720c */ /* 0x000fe20004702670 */
[----:B--2---:R-:W-:-:S03]  /*04f0*/  @!P3 IMAD.WIDE.U32 R6, R9, R3, R4 ;  /* 0x000000030906b225 */ /* 0x004fc600078e0004 */
[C---:B------:R-:W-:Y:S01]  /*0500*/  ISETP.EQ.AND P0, PT, R8.reuse, RZ, P0 ;  /* 0x000000ff0800720c */ /* 0x040fe20000702270 */
[----:B------:R-:W-:Y:S01]  /*0510*/  VIADD R8, R8, 0xffffffff ;  /* 0xffffffff08087836 */ /* 0x000fe20000000000 */
[----:B------:R-:W0:Y:S02]  /*0520*/  FENCE.VIEW.ASYNC.S ;  /* 0x00000000000073c6 */ /* 0x000e240000000000 */
[----:B0-----:R0:W3:Y:S01]  /*0530*/  @!UP0 SYNCS.EXCH.64 URZ, [UR6+0x50], UR4 ;  /* 0x00005004063f85b2 */ /* 0x0010e20008000100 */
[----:B------:R-:W-:Y:S01]  /*0540*/  @!P3 IMAD.MOV.U32 R16, RZ, RZ, R6 ;  /* 0x000000ffff10b224 */ /* 0x000fe200078e0006 */
[----:B------:R-:W-:Y:S01]  /*0550*/  SEL R19, RZ, 0x1, !P0 ;  /* 0x00000001ff137807 */ /* 0x000fe20004000000 */
[----:B------:R-:W-:Y:S01]  /*0560*/  @!P3 IMAD.MOV.U32 R17, RZ, RZ, R7 ;  /* 0x000000ffff11b224 */ /* 0x000fe200078e0007 */
[----:B------:R-:W-:-:S04]  /*0570*/  ISETP.GE.U32.AND P1, PT, R8, 0x2, PT ;  /* 0x000000020800780c */ /* 0x000fc80003f26070 */
[----:B------:R-:W-:Y:S01]  /*0580*/  SEL R19, R19, 0x2, P1 ;  /* 0x0000000213137807 */ /* 0x000fe20000800000 */
[----:B------:R0:W3:Y:S01]  /*0590*/  @!UP1 SYNCS.EXCH.64 URZ, [UR6+0x58], UR4 ;  /* 0x00005804063f95b2 */ /* 0x0000e20008000100 */
[----:B------:R-:W-:Y:S01]  /*05a0*/  NOP ;  /* 0x0000000000007918 */ /* 0x000fe20000000000 */
[----:B---34-:R-:W-:Y:S06]  /*05b0*/  BAR.SYNC.DEFER_BLOCKING 0x0 ;  /* 0x0000000000007b1d */ /* 0x018fec0000010000 */
[----:B------:R-:W-:Y:S05]  /*05c0*/  @!P2 BRA `(.L_x_3) ;  /* 0x00000084005ca947 */ /* 0x000fea0003800000 */
[----:B------:R-:W-:-:S13]  /*05d0*/  ISETP.GT.U32.AND P0, PT, R8, 0x1, PT ;  /* 0x000000010800780c */ /* 0x000fda0003f04070 */
[----:B0-----:R-:W-:Y:S05]  /*05e0*/  @P0 EXIT ;  /* 0x000000000000094d */ /* 0x001fea0003800000 */
[----:B------:R-:W-:Y:S01]  /*05f0*/  ULDC.64 UR4, c[0x0][0x650] ;  /* 0x0001940000047ab9 */ /* 0x000fe20000000a00 */
[----:B------:R-:W-:Y:S01]  /*0600*/  PRMT R0, RZ, 0x7610, R0 ;  /* 0x00007610ff007816 */ /* 0x000fe20000000000 */
[----:B------:R-:W-:Y:S01]  /*0610*/  IMAD.MOV.U32 R153, RZ, RZ, -0x1 ;  /* 0xffffffffff997424 */ /* 0x000fe200078e00ff */
[----:B------:R-:W-:Y:S01]  /*0620*/  ISETP.GE.U32.AND P0, PT, R16, UR4, PT ;  /* 0x0000000410007c0c */ /* 0x000fe2000bf06070 */
[----:B------:R-:W-:Y:S02]  /*0630*/  IMAD.MOV.U32 R152, RZ, RZ, -0x1 ;  /* 0xffffffffff987424 */ /* 0x000fe400078e00ff */
[----:B------:R-:W-:Y:S01]  /*0640*/  IMAD.MOV.U32 R23, RZ, RZ, -0x1 ;  /* 0xffffffffff177424 */ /* 0x000fe200078e00ff */
[----:B------:R-:W-:-:S13]  /*0650*/  ISETP.GE.U32.AND.EX P0, PT, R17, UR5, PT, P0 ;  /* 0x0000000511007c0c */ /* 0x000fda000bf06100 */
[----:B------:R-:W-:Y:S05]  /*0660*/  @P0 BRA `(.L_x_4) ;  /* 0x0000000400540947 */ /* 0x000fea0003800000 */
[----:B------:R-:W0:Y:S01]  /*0670*/  LDC.64 R14, c[0x0][0x628] ;  /* 0x00018a00ff0e7b82 */ /* 0x000e220000000a00 */
[----:B------:R-:W-:Y:S02]  /*0680*/  IMAD.MOV.U32 R6, RZ, RZ, R16 ;  /* 0x000000ffff067224 */ /* 0x000fe400078e0010 */
[----:B------:R-:W-:-:S05]  /*0690*/  IMAD.MOV.U32 R7, RZ, RZ, R17 ;  /* 0x000000ffff077224 */ /* 0x000fca00078e0011 */
[----:B------:R-:W1:Y:S08]  /*06a0*/  LDC R0, c[0x0][0x630] ;  /* 0x00018c00ff007b82 */ /* 0x000e700000000800 */
[----:B------:R-:W2:Y:S01]  /*06b0*/  LDC.64 R20, c[0x0][0x620] ;  /* 0x00018800ff147b82 */ /* 0x000ea20000000a00 */
[----:B0-----:R-:W-:-:S04]  /*06c0*/  ISETP.NE.U32.AND P0, PT, R14, RZ, PT ;  /* 0x000000ff0e00720c */ /* 0x001fc80003f05070 */
[----:B------:R-:W-:-:S13]  /*06d0*/  ISETP.NE.AND.EX P0, PT, R15, RZ, PT, P0 ;  /* 0x000000ff0f00720c */ /* 0x000fda0003f05300 */
[----:B-12---:R-:W-:Y:S05]  /*06e0*/  @!P0 BRA `(.L_x_5) ;  /* 0x0000000000288947 */ /* 0x006fea0003800000 */
[----:B------:R-:W0:Y:S02]  /*06f0*/  LDC R11, c[0x0][0x634] ;  /* 0x00018d00ff0b7b82 */ /* 0x000e240000000800 */
[----:B0-----:R-:W-:-:S05]  /*0700*/  IADD3 R11, P0, R16, R11, RZ ;  /* 0x0000000b100b7210 */ /* 0x001fca0007f1e0ff */
[----:B------:R-:W-:-:S04]  /*0710*/  IMAD.X R13, RZ, RZ, R17, P0 ;  /* 0x000000ffff0d7224 */ /* 0x000fc800000e0611 */
[----:B------:R-:W-:-:S04]  /*0720*/  IMAD.WIDE.U32 R6, R13, R14, RZ ;  /* 0x0000000e0d067225 */ /* 0x000fc800078e00ff */
[----:B------:R-:W-:-:S04]  /*0730*/  IMAD.WIDE.U32 R8, P0, R11, R15, R6 ;  /* 0x0000000f0b087225 */ /* 0x000fc80007800006 */
[----:B------:R-:W-:-:S04]  /*0740*/  IMAD.WIDE.U32 R6, R11, R14, RZ ;  /* 0x0000000e0b067225 */ /* 0x000fc800078e00ff */
[----:B------:R-:W-:Y:S01]  /*0750*/  IMAD.X R11, RZ, RZ, RZ, P0 ;  /* 0x000000ffff0b7224 */ /* 0x000fe200000e06ff */
[----:B------:R-:W-:Y:S01]  /*0760*/  IADD3 RZ, P0, R7, R8, RZ ;  /* 0x0000000807ff7210 */ /* 0x000fe20007f1e0ff */
[----:B------:R-:W-:-:S04]  /*0770*/  IMAD.MOV.U32 R10, RZ, RZ, R9 ;  /* 0x000000ffff0a7224 */ /* 0x000fc800078e0009 */
[----:B------:R-:W-:-:S08]  /*0780*/  IMAD.WIDE.U32.X R6, R13, R15, R10, P0 ;  /* 0x0000000f0d067225 */ /* 0x000fd000000e040a */
.L_x_5:
[-CC-:B------:R-:W-:Y:S01]  /*0790*/  SHF.R.U64 R23, R6, R0.reuse, R7.reuse ;  /* 0x0000000006177219 */ /* 0x180fe20000001207 */
[----:B------:R-:W0:Y:S01]  /*07a0*/  LDC R10, c[0x0][0x618] ;  /* 0x00018600ff0a7b82 */ /* 0x000e220000000800 */
[----:B------:R-:W-:Y:S01]  /*07b0*/  SHF.R.U32.HI R5, RZ, R0, R7 ;  /* 0x00000000ff057219 */ /* 0x000fe20000011607 */
[----:B------:R-:W-:Y:S01]  /*07c0*/  ULDC UR4, c[0x0][0x150] ;  /* 0x0000540000047ab9 */ /* 0x000fe20000000800 */
[----:B------:R-:W-:Y:S02]  /*07d0*/  IADD3 R9, P0, RZ, -R23, RZ ;  /* 0x80000017ff097210 */ /* 0x000fe40007f1e0ff */
[----:B------:R-:W-:-:S03]  /*07e0*/  I2FP.F32.U32 R0, R4 ;  /* 0x0000000400007245 */ /* 0x000fc60000201000 */
[----:B------:R-:W1:Y:S01]  /*07f0*/  LDC.64 R28, c[0x0][0x640] ;  /* 0x00019000ff1c7b82 */ /* 0x000e620000000a00 */
[----:B------:R-:W-:Y:S02]  /*0800*/  IMAD.X R11, RZ, RZ, ~R5, P0 ;  /* 0x000000ffff0b7224 */ /* 0x000fe400000e0e05 */
[----:B------:R-:W-:Y:S01]  /*0810*/  FMUL R0, R0, UR4 ;  /* 0x0000000400007c20 */ /* 0x000fe20008400000 */
[----:B------:R-:W-:Y:S01]  /*0820*/  IMAD.WIDE.U32 R6, R9, R20, R16 ;  /* 0x0000001409067225 */ /* 0x000fe200078e0010 */
[----:B------:R-:W-:-:S03]  /*0830*/  ULDC UR4, c[0x0][0x154] ;  /* 0x0000550000047ab9 */ /* 0x000fc60000000800 */
[----:B------:R-:W-:Y:S01]  /*0840*/  IMAD R8, R11, R20, RZ ;  /* 0x000000140b087224 */ /* 0x000fe200078e02ff */
[----:B------:R-:W2:Y:S01]  /*0850*/  LDC R5, c[0x0][0x144] ;  /* 0x00005100ff057b82 */ /* 0x000ea20000000800 */
[----:B------:R-:W3:Y:S02]  /*0860*/  F2I.U32.TRUNC.NTZ R0, R0 ;  /* 0x0000000000007305 */ /* 0x000ee4000020f000 */
[----:B------:R-:W-:-:S04]  /*0870*/  IMAD R9, R9, R21, R8 ;  /* 0x0000001509097224 */ /* 0x000fc800078e0208 */
[----:B------:R-:W-:Y:S01]  /*0880*/  IMAD.IADD R7, R7, 0x1, R9 ;  /* 0x0000000107077824 */ /* 0x000fe200078e0209 */
[----:B------:R-:W4:Y:S01]  /*0890*/  LDC R12, c[0x0][0x608] ;  /* 0x00018200ff0c7b82 */ /* 0x000f220000000800 */
[----:B------:R-:W-:-:S03]  /*08a0*/  IMAD.MOV.U32 R9, RZ, RZ, -0x1 ;  /* 0xffffffffff097424 */ /* 0x000fc600078e00ff */
[-CC-:B0-----:R-:W-:Y:S02]  /*08b0*/  SHF.R.U64 R20, R6, R10.reuse, R7.reuse ;  /* 0x0000000a06147219 */ /* 0x181fe40000001207 */
[----:B------:R-:W-:Y:S02]  /*08c0*/  I2FP.F32.U32 R6, R3 ;  /* 0x0000000300067245 */ /* 0x000fe40000201000 */
[----:B------:R-:W0:Y:S01]  /*08d0*/  LDC R26, c[0x0][0x658] ;  /* 0x00019600ff1a7b82 */ /* 0x000e220000000800 */
[----:B-1----:R-:W-:Y:S01]  /*08e0*/  ISETP.NE.U32.AND P0, PT, R28, RZ, PT ;  /* 0x000000ff1c00720c */ /* 0x002fe20003f05070 */
[----:B---3--:R-:W-:Y:S01]  /*08f0*/  IMAD.MOV R8, RZ, RZ, -R0 ;  /* 0x000000ffff087224 */ /* 0x008fe200078e0a00 */
[----:B------:R-:W-:Y:S01]  /*0900*/  SHF.R.U32.HI R7, RZ, R10, R7 ;  /* 0x0000000aff077219 */ /* 0x000fe20000011607 */
[----:B------:R-:W-:Y:S01]  /*0910*/  FMUL R6, R6, UR4 ;  /* 0x0000000406067c20 */ /* 0x000fe20008400000 */
[----:B------:R-:W-:-:S03]  /*0920*/  ISETP.NE.AND.EX P0, PT, R29, RZ, PT, P0 ;  /* 0x000000ff1d00720c */ /* 0x000fc60003f05300 */
[----:B------:R-:W1:Y:S01]  /*0930*/  LDC R14, c[0x0][0x148] ;  /* 0x00005200ff0e7b82 */ /* 0x000e620000000800 */
[----:B--2---:R-:W-:-:S07]  /*0940*/  IMAD R0, R5, R8, R4 ;  /* 0x0000000805007224 */ /* 0x004fce00078e0204 */
[----:B------:R-:W2:Y:S01]  /*0950*/  LDC R24, c[0x0][0x600] ;  /* 0x00018000ff187b82 */ /* 0x000ea20000000800 */
[-CC-:B----4-:R-:W-:Y:S02]  /*0960*/  SHF.R.U64 R30, R20, R12.reuse, R7.reuse ;  /* 0x0000000c141e7219 */ /* 0x190fe40000001207 */
[----:B------:R-:W-:Y:S01]  /*0970*/  SHF.R.U32.HI R5, RZ, R12, R7 ;  /* 0x0000000cff057219 */ /* 0x000fe20000011607 */
[----:B------:R-:W-:Y:S01]  /*0980*/  IMAD.MOV.U32 R7, RZ, RZ, 0x1 ;  /* 0x00000001ff077424 */ /* 0x000fe200078e00ff */
[----:B------:R3:W4:Y:S03]  /*0990*/  F2I.U32.TRUNC.NTZ R12, R6 ;  /* 0x00000006000c7305 */ /* 0x000726000020f000 */
[----:B------:R-:W1:Y:S01]  /*09a0*/  LDC R15, c[0x0][0x648] ;  /* 0x00019200ff0f7b82 */ /* 0x000e620000000800 */
[-C--:B0-----:R-:W-:Y:S02]  /*09b0*/  SHF.L.U32 R4, R9, R26.reuse, RZ ;  /* 0x0000001a09047219 */ /* 0x081fe400000006ff */
[----:B------:R-:W-:-:S02]  /*09c0*/  SHF.R.U64 R32, R30, R26, R5 ;  /* 0x0000001a1e207219 */ /* 0x000fc40000001205 */
[----:B------:R-:W-:Y:S02]  /*09d0*/  LOP3.LUT R11, RZ, R4, RZ, 0x33, !PT ;  /* 0x00000004ff0b7212 */ /* 0x000fe400078e33ff */
[-C--:B------:R-:W-:Y:S01]  /*09e0*/  SHF.R.U32.HI R5, RZ, R26.reuse, R5 ;  /* 0x0000001aff057219 */ /* 0x080fe20000011605 */
[----:B------:R-:W0:Y:S01]  /*09f0*/  LDC R21, c[0x0][0x638] ;  /* 0x00018e00ff157b82 */ /* 0x000e220000000800 */
[----:B------:R-:W-:Y:S01]  /*0a00*/  SHF.L.U32 R10, R7, R26, RZ ;  /* 0x0000001a070a7219 */ /* 0x000fe200000006ff */
[----:B------:R-:W-:-:S06]  /*0a10*/  IMAD.MOV.U32 R4, RZ, RZ, R32 ;  /* 0x000000ffff047224 */ /* 0x000fcc00078e0020 */
[----:B------:R-:W0:Y:S01]  /*0a20*/  LDC R153, c[0x0][0x610] ;  /* 0x00018400ff997b82 */ /* 0x000e220000000800 */
[----:B---34-:R-:W-:Y:S05]  /*0a30*/  @!P0 BRA `(.L_x_6) ;  /* 0x0000000000288947 */ /* 0x018fea0003800000 */
[----:B------:R-:W3:Y:S02]  /*0a40*/  LDC R9, c[0x0][0x64c] ;  /* 0x00019300ff097b82 */ /* 0x000ee40000000800 */
[----:B---3--:R-:W-:-:S05]  /*0a50*/  IADD3 R9, P0, R32, R9, RZ ;  /* 0x0000000920097210 */ /* 0x008fca0007f1e0ff */
        /* <DEDUP_REMOVED lines=8> */
.L_x_6:
[----:B-1----:R-:W-:Y:S01]  /*0ae0*/  SHF.R.U64 R4, R4, R15, R5 ;  /* 0x0000000f04047219 */ /* 0x002fe20000001205 */
[----:B--2---:R-:W-:Y:S01]  /*0af0*/  VIADD R5, R24, 0xffffffff ;  /* 0xffffffff18057836 */ /* 0x004fe20000000000 */
[----:B------:R-:W-:Y:S01]  /*0b00*/  LOP3.LUT R11, R30, R11, RZ, 0xc0, !PT ;  /* 0x0000000b1e0b7212 */ /* 0x000fe200078ec0ff */
[----:B------:R-:W-:Y:S02]  /*0b10*/  IMAD.MOV R12, RZ, RZ, -R12 ;  /* 0x000000ffff0c7224 */ /* 0x000fe400078e0a0c */
[----:B------:R-:W-:Y:S02]  /*0b20*/  IMAD.MOV R6, RZ, RZ, -R4 ;  /* 0x000000ffff067224 */ /* 0x000fe400078e0a04 */
[----:B------:R-:W-:Y:S01]  /*0b30*/  IMAD R11, R10, R4, R11 ;  /* 0x000000040a0b7224 */ /* 0x000fe200078e020b */
[----:B------:R-:W-:Y:S01]  /*0b40*/  LOP3.LUT R4, R20, R5, RZ, 0xc0, !PT ;  /* 0x0000000514047212 */ /* 0x000fe200078ec0ff */
[----:B------:R-:W-:Y:S02]  /*0b50*/  @P3 IMAD R0, R14, R12, R3 ;  /* 0x0000000c0e003224 */ /* 0x000fe400078e0203 */
[----:B0-----:R-:W-:-:S02]  /*0b60*/  IMAD R3, R6, R21, R32 ;  /* 0x0000001506037224 */ /* 0x001fc400078e0220 */
[----:B------:R-:W-:Y:S02]  /*0b70*/  IMAD R153, R11, R153, R0 ;  /* 0x000000990b997224 */ /* 0x000fe400078e0200 */
[----:B------:R-:W-:Y:S02]  /*0b80*/  IMAD R4, R3, R24, R4 ;  /* 0x0000001803047224 */ /* 0x000fe400078e0204 */
[----:B------:R-:W-:-:S03]  /*0b90*/  IMAD.MOV.U32 R0, RZ, RZ, 0x1 ;  /* 0x00000001ff007424 */ /* 0x000fc600078e00ff */
[----:B------:R-:W-:Y:S02]  /*0ba0*/  SEL R152, R4, R153, !P3 ;  /* 0x0000009904987207 */ /* 0x000fe40005800000 */
[----:B------:R-:W-:-:S07]  /*0bb0*/  SEL R153, R153, R4, !P3 ;  /* 0x0000000499997207 */ /* 0x000fce0005800000 */
.L_x_4:
[----:B------:R-:W-:-:S08]  /*0bc0*/  NOP ;  /* 0x0000000000007918 */ /* 0x000fd00000000000 */
[----:B------:R-:W0:Y:S02]  /*0bd0*/  USETMAXREG.TRY_ALLOC.CTAPOOL UP0, 0xe8 ;  /* 0x000000e8000079c8 */ /* 0x000e240008000600 */
[----:B0-----:R-:W-:-:S13]  /*0be0*/  PLOP3.LUT P0, PT, PT, PT, UP0, 0x80, 0x0 ;  /* 0x000000000000781c */ /* 0x001fda0003f0f008 */
[----:B------:R-:W-:Y:S05]  /*0bf0*/  @!P0 BRA `(.L_x_4) ;  /* 0xfffffffc00f08947 */ /* 0x000fea000383ffff */
[----:B------:R-:W-:Y:S01]  /*0c00*/  ULDC.64 UR4, c[0x0][0x598] ;  /* 0x0001660000047ab9 */ /* 0x000fe20000000a00 */
[----:B------:R-:W-:Y:S01]  /*0c10*/  ULDC.64 UR36, c[0x0][0x208] ;  /* 0x0000820000247ab9 */ /* 0x000fe20000000a00 */
[----:B------:R-:W-:-:S04]  /*0c20*/  ISETP.NE.U32.AND P0, PT, RZ, UR4, PT ;  /* 0x00000004ff007c0c */ /* 0x000fc8000bf05070 */
[----:B------:R-:W-:-:S13]  /*0c30*/  ISETP.NE.AND.EX P0, PT, RZ, UR5, PT, P0 ;  /* 0x00000005ff007c0c */ /* 0x000fda000bf05300 */
[----:B------:R-:W-:Y:S05]  /*0c40*/  @!P0 BRA `(.L_x_7) ;  /* 0x00000000001c8947 */ /* 0x000fea0003800000 */
[----:B------:R-:W0:Y:S02]  /*0c50*/  LDC.64 R4, c[0x0][0x598] ;  /* 0x00016600ff047b82 */ /* 0x000e240000000a00 */
[----:B0-----:R-:W2:Y:S02]  /*0c60*/  LDG.E.64 R4, desc[UR36][R4.64] ;  /* 0x0000002404047981 */ /* 0x001ea4000c1e1b00 */
[----:B--2---:R-:W-:-:S04]  /*0c70*/  ISETP.NE.U32.AND P0, PT, R4, RZ, PT ;  /* 0x000000ff0400720c */ /* 0x004fc80003f05070 */
[----:B------:R-:W-:-:S13]  /*0c80*/  ISETP.NE.AND.EX P0, PT, R5, RZ, PT, P0 ;  /* 0x000000ff0500720c */ /* 0x000fda0003f05300 */
[----:B------:R-:W-:Y:S05]  /*0c90*/  @!P0 BRA `(.L_x_7) ;  /* 0x0000000000088947 */ /* 0x000fea0003800000 */
[----:B------:R0:W5:Y:S01]  /*0ca0*/  LD.E R154, desc[UR36][R4.64] ;  /* 0x00000024049a7980 */ /* 0x000162000c101900 */
[----:B------:R-:W-:Y:S05]  /*0cb0*/  BRA `(.L_x_8) ;  /* 0x0000000000247947 */ /* 0x000fea0003800000 */
.L_x_7:
[----:B------:R-:W-:Y:S02]  /*0cc0*/  ULDC.64 UR4, c[0x0][0x588] ;  /* 0x0001620000047ab9 */ /* 0x000fe40000000a00 */
[----:B------:R-:W-:-:S04]  /*0cd0*/  ISETP.NE.U32.AND P0, PT, RZ, UR4, PT ;  /* 0x00000004ff007c0c */ /* 0x000fc8000bf05070 */
[----:B------:R-:W-:-:S13]  /*0ce0*/  ISETP.NE.AND.EX P0, PT, RZ, UR5, PT, P0 ;  /* 0x00000005ff007c0c */ /* 0x000fda000bf05300 */
[----:B------:R-:W-:Y:S05]  /*0cf0*/  @!P0 BRA `(.L_x_9) ;  /* 0x00000000000c8947 */ /* 0x000fea0003800000 */
[----:B------:R-:W0:Y:S02]  /*0d00*/  LDC.64 R154, c[0x0][0x588] ;  /* 0x00016200ff9a7b82 */ /* 0x000e240000000a00 */
[----:B0-----:R1:W5:Y:S01]  /*0d10*/  LDG.E R154, desc[UR36][R154.64] ;  /* 0x000000249a9a7981 */ /* 0x001362000c1e1900 */
[----:B------:R-:W-:Y:S05]  /*0d20*/  BRA `(.L_x_8) ;  /* 0x0000000000087947 */ /* 0x000fea0003800000 */
.L_x_9:
[----:B------:R-:W-:Y:S02]  /*0d30*/  ULDC UR4, c[0x0][0x580] ;  /* 0x0001600000047ab9 */ /* 0x000fe40000000800 */
[----:B------:R-:W-:-:S07]  /*0d40*/  IMAD.U32 R154, RZ, RZ, UR4 ;  /* 0x00000004ff9a7e24 */ /* 0x000fce000f8e00ff */
.L_x_8:
[----:B------:R-:W-:Y:S02]  /*0d50*/  ULDC.64 UR4, c[0x0][0x5a0] ;  /* 0x0001680000047ab9 */ /* 0x000fe40000000a00 */
[----:B------:R-:W-:-:S04]  /*0d60*/  ISETP.NE.U32.AND P0, PT, RZ, UR4, PT ;  /* 0x00000004ff007c0c */ /* 0x000fc8000bf05070 */
[----:B------:R-:W-:-:S13]  /*0d70*/  ISETP.NE.AND.EX P0, PT, RZ, UR5, PT, P0 ;  /* 0x00000005ff007c0c */ /* 0x000fda000bf05300 */
[----:B------:R-:W-:Y:S05]  /*0d80*/  @!P0 BRA `(.L_x_10) ;  /* 0x00000000001c8947 */ /* 0x000fea0003800000 */
[----:B0-----:R-:W0:Y:S02]  /*0d90*/  LDC.64 R4, c[0x0][0x5a0] ;  /* 0x00016800ff047b82 */ /* 0x001e240000000a00 */
[----:B0-----:R-:W2:Y:S02]  /*0da0*/  LDG.E.64 R4, desc[UR36][R4.64] ;  /* 0x0000002404047981 */ /* 0x001ea4000c1e1b00 */
[----:B--2---:R-:W-:-:S04]  /*0db0*/  ISETP.NE.U32.AND P0, PT, R4, RZ, PT ;  /* 0x000000ff0400720c */ /* 0x004fc80003f05070 */
[----:B------:R-:W-:-:S13]  /*0dc0*/  ISETP.NE.AND.EX P0, PT, R5, RZ, PT, P0 ;  /* 0x000000ff0500720c */ /* 0x000fda0003f05300 */
[----:B------:R-:W-:Y:S05]  /*0dd0*/  @!P0 BRA `(.L_x_10) ;  /* 0x0000000000088947 */ /* 0x000fea0003800000 */
[----:B-1----:R0:W5:Y:S01]  /*0de0*/  LD.E R155, desc[UR36][R4.64] ;  /* 0x00000024049b7980 */ /* 0x002162000c101900 */
[----:B------:R-:W-:Y:S05]  /*0df0*/  BRA `(.L_x_11) ;  /* 0x0000000000247947 */ /* 0x000fea0003800000 */
.L_x_10:
[----:B------:R-:W-:Y:S02]  /*0e00*/  ULDC.64 UR4, c[0x0][0x590] ;  /* 0x0001640000047ab9 */ /* 0x000fe40000000a00 */
[----:B------:R-:W-:-:S04]  /*0e10*/  ISETP.NE.U32.AND P0, PT, RZ, UR4, PT ;  /* 0x00000004ff007c0c */ /* 0x000fc8000bf05070 */
[----:B------:R-:W-:-:S13]  /*0e20*/  ISETP.NE.AND.EX P0, PT, RZ, UR5, PT, P0 ;  /* 0x00000005ff007c0c */ /* 0x000fda000bf05300 */
[----:B------:R-:W-:Y:S05]  /*0e30*/  @!P0 BRA `(.L_x_12) ;  /* 0x00000000000c8947 */ /* 0x000fea0003800000 */
[----:B0-----:R-:W1:Y:S02]  /*0e40*/  LDC.64 R4, c[0x0][0x590] ;  /* 0x00016400ff047b82 */ /* 0x001e640000000a00 */
[----:B-1----:R1:W5:Y:S01]  /*0e50*/  LDG.E R155, desc[UR36][R4.64] ;  /* 0x00000024049b7981 */ /* 0x002362000c1e1900 */
[----:B------:R-:W-:Y:S05]  /*0e60*/  BRA `(.L_x_11) ;  /* 0x0000000000087947 */ /* 0x000fea0003800000 */
.L_x_12:
[----:B------:R-:W-:Y:S02]  /*0e70*/  ULDC UR4, c[0x0][0x584] ;  /* 0x0001610000047ab9 */ /* 0x000fe40000000800 */
[----:B-1----:R-:W-:-:S07]  /*0e80*/  IMAD.U32 R155, RZ, RZ, UR4 ;  /* 0x00000004ff9b7e24 */ /* 0x002fce000f8e00ff */
.L_x_11:
[----:B------:R-:W-:-:S13]  /*0e90*/  LOP3.LUT P0, RZ, R0, 0xff, RZ, 0xc0, !PT ;  /* 0x000000ff00ff7812 */ /* 0x000fda000780c0ff */
[----:B------:R-:W-:Y:S05]  /*0ea0*/  @!P0 EXIT ;  /* 0x000000000000894d */ /* 0x000fea0003800000 */
[----:B------:R-:W-:Y:S01]  /*0eb0*/  ULDC UR4, c[0x0][0x28c] ;  /* 0x0000a30000047ab9 */ /* 0x000fe20000000800 */
[----:B------:R-:W-:Y:S01]  /*0ec0*/  LOP3.LUT R160, R19, 0x1, RZ, 0xfc, !PT ;  /* 0x0000000113a07812 */ /* 0x000fe200078efcff */
[----:B------:R-:W-:Y:S01]  /*0ed0*/  UIADD3 UR4, UR4, 0x3f, URZ ;  /* 0x0000003f04047890 */ /* 0x000fe2000fffe03f */
[----:B------:R-:W-:Y:S01]  /*0ee0*/  UMOV UR38, URZ ;  /* 0x0000003f00267c82 */ /* 0x000fe20008000000 */
[----:B------:R-:W-:Y:S02]  /*0ef0*/  UMOV UR39, URZ ;  /* 0x0000003f00277c82 */ /* 0x000fe40008000000 */
[----:B------:R-:W-:-:S04]  /*0f00*/  USHF.R.S32.HI UR5, URZ, 0x1f, UR4 ;  /* 0x0000001f3f057899 */ /* 0x000fc80008011404 */
[----:B------:R-:W-:-:S04]  /*0f10*/  ULEA.HI UR5, UR5, UR4, URZ, 0x6 ;  /* 0x0000000405057291 */ /* 0x000fc8000f8f303f */
[----:B------:R-:W-:-:S12]  /*0f20*/  USHF.R.S32.HI UR40, URZ, 0x6, UR5 ;  /* 0x000000063f287899 */ /* 0x000fd80008011405 */
.L_x_286:
[----:B------:R-:W-:Y:S01]  /*0f30*/  LOP3.LUT R0, R18, 0x80, RZ, 0xc0, !PT ;  /* 0x0000008012007812 */ /* 0x000fe200078ec0ff */
[----:B--2---:R-:W2:Y:S01]  /*0f40*/  S2UR UR7, SR_CgaCtaId ;  /* 0x00000000000779c3 */ /* 0x004ea20000008800 */
[----:B------:R-:W-:Y:S02]  /*0f50*/  UMOV UR6, 0x400 ;  /* 0x0000040000067882 */ /* 0x000fe40000000000 */
[----:B------:R-:W-:-:S06]  /*0f60*/  SHF.R.U32.HI R0, RZ, 0x7, R0 ;  /* 0x00000007ff007819 */ /* 0x000fcc0000011600 */
[----:B---3--:R-:W3:Y:S01]  /*0f70*/  SHFL.IDX PT, R0, R0, RZ, 0x1f ;  /* 0x00001fff00007589 */ /* 0x008ee200000e0000 */
[----:B--2---:R-:W-:Y:S01]  /*0f80*/  ULEA UR42, UR7, UR6, 0x18 ;  /* 0x00000006072a7291 */ /* 0x004fe2000f8ec03f */
[----:B---3--:R-:W-:-:S13]  /*0f90*/  R2UR UR4, R0 ;  /* 0x00000000000472ca */ /* 0x008fda00000e0000 */
[----:B------:R-:W-:-:S04]  /*0fa0*/  ULEA.HI UR5, UR4, UR4, URZ, 0x1 ;  /* 0x0000000404057291 */ /* 0x000fc8000f8f083f */
[----:B------:R-:W-:-:S04]  /*0fb0*/  ULOP3.LUT UR5, UR5, 0x7fffe, URZ, 0xc0, !UPT ;  /* 0x0007fffe05057892 */ /* 0x000fc8000f8ec03f */
[----:B------:R-:W-:-:S03]  /*0fc0*/  UIADD3 UR5, UR4, -UR5, URZ ;  /* 0x8000000504057290 */ /* 0x000fc6000fffe03f */
[----:B------:R-:W-:Y:S01]  /*0fd0*/  ULDC UR4, c[0x0][0x28c] ;  /* 0x0000a30000047ab9 */ /* 0x000fe20000000800 */
[----:B------:R-:W-:Y:S01]  /*0fe0*/  ULEA UR5, UR5, UR42, 0xd ;  /* 0x0000002a05057291 */ /* 0x000fe2000f8e683f */
[----:B------:R-:W-:-:S03]  /*0ff0*/  ISETP.LT.AND P0, PT, RZ, UR4, PT ;  /* 0x00000004ff007c0c */ /* 0x000fc6000bf01270 */
[----:B------:R-:W-:-:S04]  /*1000*/  UIADD3 UR5, UR5, 0x100, URZ ;  /* 0x0000010005057890 */ /* 0x000fc8000fffe03f */
[----:B------:R-:W-:-:S04]  /*1010*/  USHF.R.U32.HI UR5, URZ, 0x4, UR5 ;  /* 0x000000043f057899 */ /* 0x000fc80008011605 */
[----:B------:R-:W-:Y:S02]  /*1020*/  ULOP3.LUT UR41, UR5, 0x3fff, URZ, 0xc0, !UPT ;  /* 0x00003fff05297892 */ /* 0x000fe4000f8ec03f */
[----:B-1--4-:R-:W-:Y:S10]  /*1030*/  @P0 BRA `(.L_x_13) ;  /* 0x0000000000400947 */ /* 0x012ff40003800000 */
[----:B------:R-:W-:Y:S01]  /*1040*/  MOV R0, 0x0 ;  /* 0x0000000000007802 */ /* 0x000fe20000000f00 */
[----:B------:R-:W-:Y:S01]  /*1050*/  ULDC.64 UR4, c[0x4][0x68] ;  /* 0x01001a0000047ab9 */ /* 0x000fe20000000a00 */
[----:B------:R-:W-:Y:S01]  /*1060*/  ULDC.64 UR6, c[0x4][0x8] ;  /* 0x0100020000067ab9 */ /* 0x000fe20000000a00 */
[----:B01----:R-:W-:Y:S01]  /*1070*/  IMAD.U32 R4, RZ, RZ, UR4 ;  /* 0x00000004ff047e24 */ /* 0x003fe2000f8e00ff */
[----:B------:R0:W1:Y:S01]  /*1080*/  LDC.64 R14, c[0x4][R0] ;  /* 0x01000000000e7b82 */ /* 0x0000620000000a00 */
[----:B------:R-:W-:Y:S01]  /*1090*/  IMAD.U32 R5, RZ, RZ, UR5 ;  /* 0x00000005ff057e24 */ /* 0x000fe2000f8e00ff */
[----:B------:R-:W-:Y:S01]  /*10a0*/  ULDC.64 UR4, c[0x4][0x70] ;  /* 0x01001c0000047ab9 */ /* 0x000fe20000000a00 */
[----:B------:R-:W-:Y:S02]  /*10b0*/  IMAD.U32 R10, RZ, RZ, UR6 ;  /* 0x00000006ff0a7e24 */ /* 0x000fe4000f8e00ff */
[----:B------:R-:W-:Y:S02]  /*10c0*/  IMAD.U32 R6, RZ, RZ, UR4 ;  /* 0x00000004ff067e24 */ /* 0x000fe4000f8e00ff */
[----:B------:R-:W-:-:S02]  /*10d0*/  IMAD.U32 R7, RZ, RZ, UR5 ;  /* 0x00000005ff077e24 */ /* 0x000fc4000f8e00ff */
[----:B------:R-:W-:Y:S02]  /*10e0*/  IMAD.U32 R11, RZ, RZ, UR7 ;  /* 0x00000007ff0b7e24 */ /* 0x000fe4000f8e00ff */
[----:B------:R-:W-:Y:S02]  /*10f0*/  IMAD.MOV.U32 R8, RZ, RZ, 0x1e1 ;  /* 0x000001e1ff087424 */ /* 0x000fe400078e00ff */
[----:B------:R-:W-:Y:S02]  /*1100*/  IMAD.MOV.U32 R12, RZ, RZ, 0x1 ;  /* 0x00000001ff0c7424 */ /* 0x000fe400078e00ff */
[----:B0-----:R-:W-:-:S07]  /*1110*/  IMAD.MOV.U32 R13, RZ, RZ, RZ ;  /* 0x000000ffff0d7224 */ /* 0x001fce00078e00ff */
[----:B------:R-:W-:-:S07]  /*1120*/  LEPC R20, `(.L_x_13) ;  /* 0x000000001014794e */ /* 0x000fce0000000000 */
[----:B-1---5:R-:W-:Y:S05]  /*1130*/  CALL.ABS.NOINC R14 ;  /* 0x000000000e007343 */ /* 0x022fea0003c00000 */
.L_x_13:
[----:B------:R-:W-:-:S13]  /*1140*/  ISETP.NE.AND P0, PT, R160, 0x3, PT ;  /* 0x00000003a000780c */ /* 0x000fda0003f05270 */
[----:B------:R-:W-:Y:S05]  /*1150*/  @!P0 BRA `(.L_x_14) ;  /* 0x0000000000048947 */ /* 0x000fea0003800000 */
[----:B------:R-:W-:Y:S01]  /*1160*/  BPT.TRAP 0x1 ;  /* 0x000000040000795c */ /* 0x000fe20000300000 */
.L_x_14:
[----:B------:R-:W-:Y:S02]  /*1170*/  IMAD.U32 R3, RZ, RZ, UR39 ;  /* 0x00000027ff037e24 */ /* 0x000fe4000f8e00ff */
[----:B------:R-:W-:-:S03]  /*1180*/  IMAD.U32 R0, RZ, RZ, UR38 ;  /* 0x00000026ff007e24 */ /* 0x000fc6000f8e00ff */
[----:B------:R-:W-:Y:S02]  /*1190*/  LEA R3, R3, UR42, 0x3 ;  /* 0x0000002a03037c11 */ /* 0x000fe4000f8e18ff */
[----:B------:R-:W-:-:S04]  /*11a0*/  SHF.L.U32 R0, R0, 0x1f, RZ ;  /* 0x0000001f00007819 */ /* 0x000fc800000006ff */
[----:B------:R2:W3:Y:S01]  /*11b0*/  SYNCS.PHASECHK.TRANS64.TRYWAIT P1, [R3+URZ], R0 ;  /* 0x00000000030075a7 */ /* 0x0004e2000802017f */
[----:B------:R-:W-:Y:S05]  /*11c0*/  @!P0 BRA `(.L_x_15) ;  /* 0x0000000000048947 */ /* 0x000fea0003800000 */
[----:B------:R-:W-:Y:S01]  /*11d0*/  BPT.TRAP 0x1 ;  /* 0x000000040000795c */ /* 0x000fe20000300000 */
.L_x_15:
[----:B---3--:R-:W-:Y:S05]  /*11e0*/  @P1 BRA `(.L_x_16) ;  /* 0x0000000000081947 */ /* 0x008fea0003800000 */
[----:B------:R-:W3:Y:S02]  /*11f0*/  SYNCS.PHASECHK.TRANS64.TRYWAIT P1, [R3+URZ], R0 ;  /* 0x00000000030075a7 */ /* 0x000ee4000802017f */
[----:B---3--:R-:W-:Y:S05]  /*1200*/  @!P1 BRA `(.L_x_17) ;  /* 0x00000090000c9947 */ /* 0x008fea0003800000 */
.L_x_16:
[----:B------:R-:W-:-:S04]  /*1210*/  UISETP.LT.AND UP0, UPT, UR40, 0x1, UPT ;  /* 0x000000012800788c */ /* 0x000fc8000bf01270 */
[----:B------:R-:W-:-:S04]  /*1220*/  USEL UR4, UR40, 0x1, UP0 ;  /* 0x0000000128047887 */ /* 0x000fc80008000000 */
[----:B------:R-:W-:-:S06]  /*1230*/  UIADD3 UR4, UR40, -UR4, URZ ;  /* 0x8000000428047290 */ /* 0x000fcc000fffe03f */
[----:B--23--:R-:W-:Y:S01]  /*1240*/  IMAD.U32 R0, RZ, RZ, UR4 ;  /* 0x00000004ff007e24 */ /* 0x00cfe2000f8e00ff */
[----:B------:R-:W-:Y:S05]  /*1250*/  WARPSYNC.ALL ;  /* 0x0000000000007948 */ /* 0x000fea0003800000 */
[----:B------:R-:W-:Y:S01]  /*1260*/  ISETP.GE.AND P1, PT, R0, 0x1, PT ;  /* 0x000000010000780c */ /* 0x000fe20003f26270 */
[----:B------:R-:W-:Y:S01]  /*1270*/  UIADD3 UR4, UR42, 0x20100, URZ ;  /* 0x000201002a047890 */ /* 0x000fe2000fffe03f */
[----:B------:R-:W-:Y:S01]  /*1280*/  WARPGROUP.ARRIVE ;  /* 0x00000000000079c5 */ /* 0x000fe20000000000 */
[----:B------:R-:W-:Y:S01]  /*1290*/  UMOV UR9, 0x40000040 ;  /* 0x4000004000097882 */ /* 0x000fe20000000000 */
[----:B------:R-:W-:Y:S01]  /*12a0*/  UMOV UR11, 0x40000040 ;  /* 0x40000040000b7882 */ /* 0x000fe20000000000 */
[----:B------:R-:W-:-:S04]  /*12b0*/  USHF.R.U32.HI UR4, URZ, 0x4, UR4 ;  /* 0x000000043f047899 */ /* 0x000fc80008011604 */
[----:B------:R-:W-:Y:S02]  /*12c0*/  ULOP3.LUT UR5, UR4, 0x3fff, URZ, 0xc0, !UPT ;  /* 0x00003fff04057892 */ /* 0x000fe4000f8ec03f */
[----:B------:R-:W-:Y:S02]  /*12d0*/  ULOP3.LUT UR4, UR41, 0x10000, URZ, 0xfc, !UPT ;  /* 0x0001000029047892 */ /* 0x000fe4000f8efc3f */
[----:B------:R-:W-:Y:S02]  /*12e0*/  ULOP3.LUT UR5, UR5, 0x10000, URZ, 0xfc, !UPT ;  /* 0x0001000005057892 */ /* 0x000fe4000f8efc3f */
[----:B------:R-:W-:Y:S02]  /*12f0*/  ULEA UR6, UR39, UR4, 0xb ;  /* 0x0000000427067291 */ /* 0x000fe4000f8e583f */
[----:B------:R-:W-:-:S05]  /*1300*/  ULEA UR7, UR39, UR5, 0xc ;  /* 0x0000000527077291 */ /* 0x000fca000f8e603f */
[----:B------:R-:W-:Y:S02]  /*1310*/  UMOV UR8, UR6 ;  /* 0x0000000600087c82 */ /* 0x000fe40008000000 */
[----:B------:R-:W-:Y:S02]  /*1320*/  UMOV UR10, UR7 ;  /* 0x00000007000a7c82 */ /* 0x000fe40008000000 */
[----:B------:R-:W-:Y:S01]  /*1330*/  HGMMA.64x256x8.F32.TF32 R24, gdesc[UR8], RZ, !UPT, gsb0 ;  /* 0x07e00000081879f0 */ /* 0x000fe2000c0028ff */
[----:B------:R-:W-:Y:S02]  /*1340*/  UIADD3 UR8, UR6, 0x2, URZ ;  /* 0x0000000206087890 */ /* 0x000fe4000fffe03f */
[----:B------:R-:W-:Y:S01]  /*1350*/  UIADD3 UR10, UR7, 0x2, URZ ;  /* 0x00000002070a7890 */ /* 0x000fe2000fffe03f */
[----:B------:R-:W-:Y:S01]  /*1360*/  UMOV UR9, 0x40000040 ;  /* 0x4000004000097882 */ /* 0x000fe20000000000 */
[----:B------:R-:W-:Y:S01]  /*1370*/  UMOV UR11, 0x40000040 ;  /* 0x40000040000b7882 */ /* 0x000fe20000000000 */
[----:B------:R-:W-:-:S02]  /*1380*/  WARPGROUP.DEPBAR.LE gsb0, 0x0 ;  /* 0x00008000000079c5 */ /* 0x000fc40000010000 */
[----:B------:R-:W-:-:S15]  /*1390*/  WARPGROUP.ARRIVE ;  /* 0x00000000000079c5 */ /* 0x000fde0000000000 */
[----:B------:R-:W-:-:S05]  /*13a0*/  NOP ;  /* 0x0000000000007918 */ /* 0x000fca0000000000 */
[----:B------:R-:W-:Y:S01]  /*13b0*/  HGMMA.64x256x8.F32.TF32 R24, gdesc[UR8], R24, gsb0 ;  /* 0x07e00000081879f0 */ /* 0x000fe20008002818 */
[----:B------:R-:W-:Y:S02]  /*13c0*/  UIADD3 UR8, UR6, 0x4, URZ ;  /* 0x0000000406087890 */ /* 0x000fe4000fffe03f */
[----:B------:R-:W-:Y:S01]  /*13d0*/  UIADD3 UR10, UR7, 0x4, URZ ;  /* 0x00000004070a7890 */ /* 0x000fe2000fffe03f */
[----:B------:R-:W-:Y:S01]  /*13e0*/  UMOV UR9, 0x40000040 ;  /* 0x4000004000097882 */ /* 0x000fe20000000000 */
[----:B------:R-:W-:Y:S01]  /*13f0*/  UMOV UR11, 0x40000040 ;  /* 0x40000040000b7882 */ /* 0x000fe20000000000 */
[----:B------:R-:W-:Y:S02]  /*1400*/  WARPGROUP.DEPBAR.LE gsb0, 0x0 ;  /* 0x00008000000079c5 */ /* 0x000fe40000010000 */
        /* <DEDUP_REMOVED lines=42> */
[----:B------:R-:W-:Y:S03]  /*16b0*/  HGMMA.64x256x8.F32.TF32 R24, gdesc[UR8], R24, gsb0 ;  /* 0x07e00000081879f0 */ /* 0x000fe60008002818 */
[----:B------:R-:W-:Y:S02]  /*16c0*/  WARPGROUP.DEPBAR.LE gsb0, 0x0 ;  /* 0x00008000000079c5 */ /* 0x000fe40000010000 */
[----:B------:R-:W-:Y:S05]  /*16d0*/  @!P1 BRA `(.L_x_18) ;  /* 0x0000000400a49947 */ /* 0x000fea0003800000 */
[----:B------:R-:W-:-:S04]  /*16e0*/  UIADD3 UR6, UR39, 0x1, URZ ;  /* 0x0000000127067890 */ /* 0x000fc8000fffe03f */
[----:B------:R-:W-:-:S04]  /*16f0*/  UISETP.NE.AND UP0, UPT, UR6, 0x4, UPT ;  /* 0x000000040600788c */ /* 0x000fc8000bf05270 */
[----:B------:R-:W-:Y:S02]  /*1700*/  USEL UR7, URZ, 0x1, UP0 ;  /* 0x000000013f077887 */ /* 0x000fe40008000000 */
[----:B------:R-:W-:Y:S02]  /*1710*/  USEL UR6, UR6, URZ, UP0 ;  /* 0x0000003f06067287 */ /* 0x000fe40008000000 */
[----:B------:R-:W-:-:S06]  /*1720*/  ULOP3.LUT UR7, UR38, UR7, URZ, 0x3c, !UPT ;  /* 0x0000000726077292 */ /* 0x000fcc000f8e3c3f */
[----:B01----:R-:W-:Y:S01]  /*1730*/  IMAD.U32 R5, RZ, RZ, UR7 ;  /* 0x00000007ff057e24 */ /* 0x003fe2000f8e00ff */
[----:B------:R-:W-:-:S06]  /*1740*/  UMOV UR7, UR39 ;  /* 0x0000002700077c82 */ /* 0x000fcc0008000000 */
.L_x_25:
[----:B01----:R-:W-:Y:S05]  /*1750*/  @!P0 BRA `(.L_x_19) ;  /* 0x0000000000048947 */ /* 0x003fea0003800000 */
[----:B------:R-:W-:Y:S01]  /*1760*/  BPT.TRAP 0x1 ;  /* 0x000000040000795c */ /* 0x000fe20000300000 */
.L_x_19:
[----:B------:R-:W0:Y:S01]  /*1770*/  S2UR UR9, SR_CgaCtaId ;  /* 0x00000000000979c3 */ /* 0x000e220000008800 */
[----:B------:R-:W-:Y:S01]  /*1780*/  UMOV UR8, 0x400 ;  /* 0x0000040000087882 */ /* 0x000fe20000000000 */
[----:B------:R-:W-:Y:S01]  /*1790*/  SHF.L.U32 R3, R5, 0x1f, RZ ;  /* 0x0000001f05037819 */ /* 0x000fe200000006ff */
[----:B0-----:R-:W-:-:S04]  /*17a0*/  ULEA UR8, UR9, UR8, 0x18 ;  /* 0x0000000809087291 */ /* 0x001fc8000f8ec03f */
[----:B------:R-:W-:-:S09]  /*17b0*/  ULEA UR9, UR6, UR8, 0x3 ;  /* 0x0000000806097291 */ /* 0x000fd2000f8e183f */
[----:B------:R0:W1:Y:S01]  /*17c0*/  SYNCS.PHASECHK.TRANS64.TRYWAIT P1, [UR9], R3 ;  /* 0x00000003ff0075a7 */ /* 0x0000620008020149 */
[----:B------:R-:W-:Y:S05]  /*17d0*/  @!P0 BRA `(.L_x_20) ;  /* 0x0000000000048947 */ /* 0x000fea0003800000 */
[----:B------:R-:W-:Y:S01]  /*17e0*/  BPT.TRAP 0x1 ;  /* 0x000000040000795c */ /* 0x000fe20000300000 */
.L_x_20:
[----:B-1----:R-:W-:Y:S05]  /*17f0*/  @P1 BRA `(.L_x_21) ;  /* 0x0000000000081947 */ /* 0x002fea0003800000 */
[----:B------:R-:W1:Y:S02]  /*1800*/  SYNCS.PHASECHK.TRANS64.TRYWAIT P1, [UR9], R3 ;  /* 0x00000003ff0075a7 */ /* 0x000e640008020149 */
[----:B-1----:R-:W-:Y:S05]  /*1810*/  @!P1 BRA `(.L_x_22) ;  /* 0x00000088009c9947 */ /* 0x002fea0003800000 */
.L_x_21:
[----:B------:R-:W-:Y:S01]  /*1820*/  ULEA UR9, UR6, UR4, 0xb ;  /* 0x0000000406097291 */ /* 0x000fe2000f8e583f */
[----:B------:R-:W-:Y:S01]  /*1830*/  WARPGROUP.ARRIVE ;  /* 0x00000000000079c5 */ /* 0x000fe20000000000 */
[----:B------:R-:W-:Y:S01]  /*1840*/  ULEA UR10, UR6, UR5, 0xc ;  /* 0x00000005060a7291 */ /* 0x000fe2000f8e603f */
[----:B------:R-:W-:Y:S01]  /*1850*/  UMOV UR13, 0x40000040 ;  /* 0x40000040000d7882 */ /* 0x000fe20000000000 */
[----:B------:R-:W-:-:S03]  /*1860*/  UMOV UR15, 0x40000040 ;  /* 0x40000040000f7882 */ /* 0x000fc60000000000 */
[----:B------:R-:W-:Y:S02]  /*1870*/  UMOV UR12, UR9 ;  /* 0x00000009000c7c82 */ /* 0x000fe40008000000 */
[----:B------:R-:W-:Y:S02]  /*1880*/  UMOV UR14, UR10 ;  /* 0x0000000a000e7c82 */ /* 0x000fe40008000000 */
[----:B------:R-:W-:Y:S01]  /*1890*/  HGMMA.64x256x8.F32.TF32 R24, gdesc[UR12], R24, gsb0 ;  /* 0x07e000000c1879f0 */ /* 0x000fe20008002818 */
        /* <DEDUP_REMOVED lines=58> */
[----:B------:R-:W-:Y:S01]  /*1c40*/  BPT.TRAP 0x1 ;  /* 0x000000040000795c */ /* 0x000fe20000300000 */
.L_x_23:
[----:B------:R-:W-:Y:S01]  /*1c50*/  ULEA UR8, UR7, UR8, 0x3 ;  /* 0x0000000807087291 */ /* 0x000fe2000f8e183f */
[----:B------:R-:W-:-:S03]  /*1c60*/  ISETP.GT.U32.AND P1, PT, R19, 0x1, PT ;  /* 0x000000011300780c */ /* 0x000fc60003f24070 */
[----:B------:R-:W-:-:S04]  /*1c70*/  UIADD3 UR8, UR8, 0x20, URZ ;  /* 0x0000002008087890 */ /* 0x000fc8000fffe03f */
[----:B------:R-:W-:-:S09]  /*1c80*/  UPRMT UR8, URZ, 0x654, UR8 ;  /* 0x000006543f087896 */ /* 0x000fd20008000008 */
[----:B------:R-:W-:Y:S01]  /*1c90*/  SYNCS.ARRIVE.TRANS64.RED.A1T0 RZ, [UR8], RZ ;  /* 0x000000ffffff79a7 */ /* 0x000fe20008100408 */
[----:B------:R-:W-:Y:S05]  /*1ca0*/  @P1 BRA `(.L_x_24) ;  /* 0x0000000000041947 */ /* 0x000fea0003800000 */
[----:B------:R-:W-:Y:S01]  /*1cb0*/  BPT.TRAP 0x1 ;  /* 0x000000040000795c */ /* 0x000fe20000300000 */
.L_x_24:
[----:B------:R-:W-:Y:S01]  /*1cc0*/  UIADD3 UR6, UR6, 0x1, URZ ;  /* 0x0000000106067890 */ /* 0x000fe2000fffe03f */
[C---:B------:R-:W-:Y:S01]  /*1cd0*/  ISETP.GT.AND P1, PT, R0.reuse, 0x1, PT ;  /* 0x000000010000780c */ /* 0x040fe20003f24270 */
[----:B------:R-:W-:Y:S01]  /*1ce0*/  UIADD3 UR7, UR7, 0x1, URZ ;  /* 0x0000000107077890 */ /* 0x000fe2000fffe03f */
[----:B------:R-:W-:Y:S01]  /*1cf0*/  VIADD R0, R0, 0xffffffff ;  /* 0xffffffff00007836 */ /* 0x000fe20000000000 */
[----:B------:R-:W-:Y:S02]  /*1d00*/  UISETP.NE.AND UP0, UPT, UR6, 0x4, UPT ;  /* 0x000000040600788c */ /* 0x000fe4000bf05270 */
[----:B------:R-:W-:Y:S02]  /*1d10*/  UISETP.NE.AND UP1, UPT, UR7, 0x4, UPT ;  /* 0x000000040700788c */ /* 0x000fe4000bf25270 */
[----:B------:R-:W-:Y:S02]  /*1d20*/  USEL UR8, URZ, 0x1, UP0 ;  /* 0x000000013f087887 */ /* 0x000fe40008000000 */
[----:B------:R-:W-:-:S02]  /*1d30*/  USEL UR6, UR6, URZ, UP0 ;  /* 0x0000003f06067287 */ /* 0x000fc40008000000 */
[----:B------:R-:W-:Y:S02]  /*1d40*/  USEL UR7, UR7, URZ, UP1 ;  /* 0x0000003f07077287 */ /* 0x000fe40008800000 */
[----:B------:R-:W-:Y:S01]  /*1d50*/  LOP3.LUT R5, R5, UR8, RZ, 0x3c, !PT ;  /* 0x0000000805057c12 */ /* 0x000fe2000f8e3cff */
[----:B------:R-:W-:Y:S09]  /*1d60*/  @P1 BRA `(.L_x_25) ;  /* 0xfffffff800781947 */ /* 0x000ff2000383ffff */
.L_x_18:
[----:B------:R-:W2:Y:S02]  /*1d70*/  LDC R0, c[0x0][0x28c] ;  /* 0x0000a300ff007b82 */ /* 0x000ea40000000800 */
[----:B--2---:R-:W-:-:S13]  /*1d80*/  ISETP.GE.AND P1, PT, R0, 0x1, PT ;  /* 0x000000010000780c */ /* 0x004fda0003f26270 */
[----:B------:R-:W-:Y:S05]  /*1d90*/  @!P1 BRA `(.L_x_26) ;  /* 0x0000000000409947 */ /* 0x000fea0003800000 */
[----:B------:R-:W-:Y:S05]  /*1da0*/  @!P0 BRA `(.L_x_27) ;  /* 0x0000000000048947 */ /* 0x000fea0003800000 */
[----:B------:R-:W-:Y:S01]  /*1db0*/  BPT.TRAP 0x1 ;  /* 0x000000040000795c */ /* 0x000fe20000300000 */
.L_x_27:
[----:B------:R-:W2:Y:S01]  /*1dc0*/  S2UR UR6, SR_CgaCtaId ;  /* 0x00000000000679c3 */ /* 0x000ea20000008800 */
[----:B------:R-:W-:Y:S01]  /*1dd0*/  UISETP.LT.AND UP0, UPT, UR40, 0x1, UPT ;  /* 0x000000012800788c */ /* 0x000fe2000bf01270 */
[----:B------:R-:W-:Y:S01]  /*1de0*/  ISETP.GT.U32.AND P0, PT, R19, 0x1, PT ;  /* 0x000000011300780c */ /* 0x000fe20003f04070 */
[----:B------:R-:W-:Y:S02]  /*1df0*/  UMOV UR5, 0x400 ;  /* 0x0000040000057882 */ /* 0x000fe40000000000 */
[----:B------:R-:W-:-:S04]  /*1e00*/  USEL UR4, UR40, 0x1, UP0 ;  /* 0x0000000128047887 */ /* 0x000fc80008000000 */
[----:B------:R-:W-:-:S04]  /*1e10*/  UIADD3 UR4, UR39, UR40, -UR4 ;  /* 0x0000002827047290 */ /* 0x000fc8000fffe804 */
[----:B------:R-:W-:-:S04]  /*1e20*/  USHF.L.U32 UR4, UR4, 0x3, URZ ;  /* 0x0000000304047899 */ /* 0x000fc8000800063f */
[----:B------:R-:W-:Y:S02]  /*1e30*/  ULOP3.LUT UR4, UR4, 0x18, URZ, 0xc0, !UPT ;  /* 0x0000001804047892 */ /* 0x000fe4000f8ec03f */
[----:B--2---:R-:W-:-:S04]  /*1e40*/  ULEA UR5, UR6, UR5, 0x18 ;  /* 0x0000000506057291 */ /* 0x004fc8000f8ec03f */
[----:B------:R-:W-:-:S04]  /*1e50*/  UIADD3 UR4, UR5, 0x20, UR4 ;  /* 0x0000002005047890 */ /* 0x000fc8000fffe004 */
[----:B------:R-:W-:-:S09]  /*1e60*/  UPRMT UR4, URZ, 0x654, UR4 ;  /* 0x000006543f047896 */ /* 0x000fd20008000004 */
[----:B------:R-:W-:Y:S01]  /*1e70*/  SYNCS.ARRIVE.TRANS64.RED.A1T0 RZ, [UR4], RZ ;  /* 0x000000ffffff79a7 */ /* 0x000fe20008100404 */
[----:B------:R-:W-:Y:S05]  /*1e80*/  @P0 BRA `(.L_x_26) ;  /* 0x0000000000040947 */ /* 0x000fea0003800000 */
[----:B------:R-:W-:Y:S01]  /*1e90*/  BPT.TRAP 0x1 ;  /* 0x000000040000795c */ /* 0x000fe20000300000 */
.L_x_26:
[----:B------:R-:W2:Y:S01]  /*1ea0*/  LDC R7, c[0x0][0x288] ;  /* 0x0000a200ff077b82 */ /* 0x000ea20000000800 */
[----:B01----:R-:W-:Y:S01]  /*1eb0*/  SHF.R.U32.HI R3, RZ, 0x2, R18 ;  /* 0x00000002ff037819 */ /* 0x003fe20000011612 */
[----:B------:R-:W-:Y:S01]  /*1ec0*/  UIADD3 UR39, UR40, UR39, URZ ;  /* 0x0000002728277290 */ /* 0x000fe2000fffe03f */
[C---:B------:R-:W-:Y:S01]  /*1ed0*/  LOP3.LUT R4, R18.reuse, 0x60, RZ, 0xc0, !PT ;  /* 0x0000006012047812 */ /* 0x040fe200078ec0ff */
[----:B------:R-:W-:Y:S01]  /*1ee0*/  ULDC UR8, c[0x0][0x284] ;  /* 0x0000a10000087ab9 */ /* 0x000fe20000000800 */
[----:B------:R-:W-:Y:S01]  /*1ef0*/  LOP3.LUT R3, R3, 0x7, RZ, 0xc0, !PT ;  /* 0x0000000703037812 */ /* 0x000fe200078ec0ff */
[----:B------:R-:W-:Y:S01]  /*1f00*/  USHF.R.U32.HI UR4, URZ, 0x2, UR39 ;  /* 0x000000023f047899 */ /* 0x000fe20008011627 */
[----:B------:R-:W-:Y:S01]  /*1f10*/  SHF.R.U32.HI R10, RZ, 0x1, R4 ;  /* 0x00000001ff0a7819 */ /* 0x000fe20000011604 */
[----:B------:R-:W-:Y:S01]  /*1f20*/  IMAD.SHL.U32 R4, R18, 0x2, RZ ;  /* 0x0000000212047824 */ /* 0x000fe200078e00ff */
[----:B------:R-:W-:Y:S01]  /*1f30*/  LOP3.LUT R0, R22, 0x1, RZ, 0xc0, !PT ;  /* 0x0000000116007812 */ /* 0x000fe200078ec0ff */
[----:B------:R-:W-:Y:S01]  /*1f40*/  ULOP3.LUT UR4, UR4, 0x1, URZ, 0xc0, !UPT ;  /* 0x0000000104047892 */ /* 0x000fe2000f8ec03f */
[----:B------:R-:W-:Y:S01]  /*1f50*/  IADD3 R5, RZ, -R10, -R3 ;  /* 0x8000000aff057210 */ /* 0x000fe20007ffe803 */
[----:B------:R-:W-:Y:S01]  /*1f60*/  UISETP.GT.U32.AND UP1, UPT, UR39, 0x3, UPT ;  /* 0x000000032700788c */ /* 0x000fe2000bf24070 */
[----:B------:R-:W-:Y:S01]  /*1f70*/  LOP3.LUT R9, R4, 0x6, RZ, 0xc0, !PT ;  /* 0x0000000604097812 */ /* 0x000fe200078ec0ff */
[C---:B------:R-:W-:Y:S01]  /*1f80*/  IMAD.SHL.U32 R6, R0.reuse, 0x40, RZ ;  /* 0x0000004000067824 */ /* 0x040fe200078e00ff */
[----:B------:R-:W-:Y:S01]  /*1f90*/  UISETP.NE.U32.AND UP0, UPT, UR4, 0x1, UPT ;  /* 0x000000010400788c */ /* 0x000fe2000bf05070 */
[----:B------:R-:W-:Y:S01]  /*1fa0*/  IMAD R11, R0, -0x40, R5 ;  /* 0xffffffc0000b7824 */ /* 0x000fe200078e0205 */
[----:B------:R-:W-:Y:S01]  /*1fb0*/  LOP3.LUT R0, R18, 0x3, RZ, 0xc0, !PT ;  /* 0x0000000312007812 */ /* 0x000fe200078ec0ff */
[----:B------:R-:W-:Y:S01]  /*1fc0*/  ULDC.64 UR6, c[0x0][0x5d0] ;  /* 0x0001740000067ab9 */ /* 0x000fe20000000a00 */
[----:B------:R-:W-:Y:S01]  /*1fd0*/  PRMT R8, R9, 0x6540, R152 ;  /* 0x0000654009087816 */ /* 0x000fe20000000098 */
[----:B------:R-:W-:Y:S01]  /*1fe0*/  IMAD.SHL.U32 R152, R152, 0x100, RZ ;  /* 0x0000010098987824 */ /* 0x000fe200078e00ff */
[----:B------:R-:W-:Y:S01]  /*1ff0*/  SHF.R.S32.HI R21, RZ, 0x1f, R23 ;  /* 0x0000001fff157819 */ /* 0x000fe20000011417 */
[----:B------:R-:W-:Y:S01]  /*2000*/  UISETP.LT.U32.AND UP1, UPT, UR40, 0x4, UP1 ;  /* 0x000000042800788c */ /* 0x000fe20008f21070 */
[----:B------:R-:W-:Y:S01]  /*2010*/  SHF.R.S32.HI R9, RZ, 0x1f, R8 ;  /* 0x0000001fff097819 */ /* 0x000fe20000011408 */
[----:B--2---:R-:W-:Y:S01]  /*2020*/  IMAD R13, R0, -0x2, R7 ;  /* 0xfffffffe000d7824 */ /* 0x004fe200078e0207 */
[----:B------:R-:W-:Y:S01]  /*2030*/  ISETP.GE.AND P0, PT, R152, R7, PT ;  /* 0x000000079800720c */ /* 0x000fe20003f06270 */
[----:B------:R-:W-:Y:S01]  /*2040*/  IMAD.SHL.U32 R0, R153, 0x80, RZ ;  /* 0x0000008099007824 */ /* 0x000fe200078e00ff */
[----:B------:R-:W-:Y:S01]  /*2050*/  UISETP.GT.U32.AND UP0, UPT, UR40, 0x3, !UP0 ;  /* 0x000000032800788c */ /* 0x000fe2000c704070 */
[----:B------:R-:W-:Y:S01]  /*2060*/  IMAD R4, R21, UR6, RZ ;  /* 0x0000000615047c24 */ /* 0x000fe2000f8e02ff */
[----:B------:R-:W-:Y:S01]  /*2070*/  LOP3.LUT R3, R6, 0x40, R3, 0xe2, !PT ;  /* 0x0000004006037812 */ /* 0x000fe200078ee203 */
[----:B------:R-:W-:Y:S01]  /*2080*/  USEL UR5, URZ, 0x1, !UP1 ;  /* 0x000000013f057887 */ /* 0x000fe2000c800000 */
[C---:B------:R-:W-:Y:S01]  /*2090*/  ISETP.GE.OR P0, PT, R0.reuse, UR8, P0 ;  /* 0x0000000800007c0c */ /* 0x040fe20008706670 */
[----:B------:R-:W-:Y:S01]  /*20a0*/  USEL UR4, URZ, 0x1, !UP0 ;  /* 0x000000013f047887 */ /* 0x000fe2000c000000 */
[----:B------:R-:W-:Y:S01]  /*20b0*/  IMAD.WIDE R6, R153, 0x80, RZ ;  /* 0x0000008099067825 */ /* 0x000fe200078e02ff */
[----:B------:R-:W-:Y:S01]  /*20c0*/  ULOP3.LUT UR39, UR39, 0x3, URZ, 0xc0, !UPT ;  /* 0x0000000327277892 */ /* 0x000fe2000f8ec03f */
[----:B------:R-:W-:Y:S01]  /*20d0*/  IADD3 R0, -R0, UR8, R11 ;  /* 0x0000000800007c10 */ /* 0x000fe2000fffe10b */
[----:B------:R-:W-:Y:S01]  /*20e0*/  ULOP3.LUT UR38, UR4, UR38, UR5, 0x96, !UPT ;  /* 0x0000002604267292 */ /* 0x000fe2000f8e9605 */
[C---:B------:R-:W-:Y:S01]  /*20f0*/  IMAD R15, R23.reuse, UR7, R4 ;  /* 0x00000007170f7c24 */ /* 0x040fe2000f8e0204 */
[----:B------:R-:W-:Y:S01]  /*2100*/  LOP3.LUT R167, R6, R3, R10, 0xfe, !PT ;  /* 0x0000000306a77212 */ /* 0x000fe200078efe0a */
[----:B------:R-:W-:-:S04]  /*2110*/  IMAD.WIDE.U32 R4, R23, UR6, R8 ;  /* 0x0000000617047c25 */ /* 0x000fc8000f8e0008 */
[----:B------:R-:W-:Y:S02]  /*2120*/  IMAD.IADD R5, R5, 0x1, R15 ;  /* 0x0000000105057824 */ /* 0x000fe400078e020f */
[----:B------:R-:W-:Y:S02]  /*2130*/  IMAD.IADD R3, R13, 0x1, -R152 ;  /* 0x000000010d037824 */ /* 0x000fe400078e0a98 */
[----:B------:R-:W-:Y:S01]  /*2140*/  IMAD.MOV.U32 R153, RZ, RZ, -0x1 ;  /* 0xffffffffff997424 */ /* 0x000fe200078e00ff */
[----:B------:R-:W-:Y:S06]  /*2150*/  @P0 BRA `(.L_x_28) ;  /* 0x0000006000d00947 */ /* 0x000fec0003800000 */
[----:B------:R-:W0:Y:S01]  /*2160*/  LDC.64 R10, c[0x0][0x5c8] ;  /* 0x00017200ff0a7b82 */ /* 0x000e220000000a00 */
[----:B-----5:R-:W-:Y:S01]  /*2170*/  FSETP.NEU.AND P1, PT, R155, RZ, PT ;  /* 0x000000ff9b00720b */ /* 0x020fe20003f2d000 */
[----:B------:R-:W-:Y:S01]  /*2180*/  BSSY B0, `(.L_x_28) ;  /* 0x0000631000007945 */ /* 0x000fe20003800000 */
[----:B------:R-:W-:-:S04]  /*2190*/  ISETP.GT.AND P0, PT, R3, RZ, PT ;  /* 0x000000ff0300720c */ /* 0x000fc80003f04270 */
[----:B------:R-:W-:Y:S01]  /*21a0*/  ISETP.GT.AND P4, PT, R0, RZ, P0 ;  /* 0x000000ff0000720c */ /* 0x000fe20000784270 */
[-C--:B0-----:R-:W-:Y:S02]  /*21b0*/  IMAD R12, R7, R10.reuse, RZ ;  /* 0x0000000a070c7224 */ /* 0x081fe400078e02ff */
[----:B------:R-:W-:-:S04]  /*21c0*/  IMAD.WIDE.U32 R162, R167, R10, R4 ;  /* 0x0000000aa7a27225 */ /* 0x000fc800078e0004 */
[----:B------:R-:W-:-:S04]  /*21d0*/  IMAD R5, R167, R11, R12 ;  /* 0x0000000ba7057224 */ /* 0x000fc800078e020c */
[----:B------:R-:W-:Y:S01]  /*21e0*/  IMAD.IADD R169, R163, 0x1, R5 ;  /* 0x00000001a3a97824 */ /* 0x000fe200078e0205 */
[----:B------:R-:W-:Y:S06]  /*21f0*/  @!P1 BRA `(.L_x_29) ;  /* 0x00000044008c9947 */ /* 0x000fec0003800000 */
[----:B------:R-:W0:Y:S01]  /*2200*/  LDC.64 R14, c[0x0][0x5b8] ;  /* 0x00016e00ff0e7b82 */ /* 0x000e220000000a00 */
[----:B------:R-:W-:-:S07]  /*2210*/  ULDC.64 UR4, c[0x0][0x5c0] ;  /* 0x0001700000047ab9 */ /* 0x000fce0000000a00 */
[----:B------:R-:W1:Y:S08]  /*2220*/  LDC.64 R164, c[0x0][0x5b0] ;  /* 0x00016c00ffa47b82 */ /* 0x000e700000000a00 */
[----:B------:R-:W2:Y:S01]  /*2230*/  LDC.64 R12, c[0x0][0x5a8] ;  /* 0x00016a00ff0c7b82 */ /* 0x000ea20000000a00 */
[-C--:B0-----:R-:W-:Y:S02]  /*2240*/  IMAD R4, R21, R14.reuse, RZ ;  /* 0x0000000e15047224 */ /* 0x081fe400078e02ff */
[----:B------:R-:W-:-:S04]  /*2250*/  IMAD.WIDE.U32 R20, R23, R14, R8 ;  /* 0x0000000e17147225 */ /* 0x000fc800078e0008 */
[----:B------:R-:W-:Y:S02]  /*2260*/  IMAD R161, R23, R15, R4 ;  /* 0x0000000f17a17224 */ /* 0x000fe400078e0204 */
[-C--:B-1----:R-:W-:Y:S02]  /*2270*/  IMAD R6, R7, R164.reuse, RZ ;  /* 0x000000a407067224 */ /* 0x082fe400078e02ff */
[----:B------:R-:W-:Y:S02]  /*2280*/  IMAD.IADD R21, R21, 0x1, R161 ;  /* 0x0000000115157824 */ /* 0x000fe400078e02a1 */
[C---:B------:R-:W-:Y:S02]  /*2290*/  IMAD R163, R167.reuse, R165, R6 ;  /* 0x000000a5a7a37224 */ /* 0x040fe400078e0206 */
[----:B------:R-:W-:-:S04]  /*22a0*/  IMAD.WIDE.U32 R4, R167, R164, R20 ;  /* 0x000000a4a7047225 */ /* 0x000fc800078e0014 */
[----:B------:R-:W-:Y:S01]  /*22b0*/  IMAD.IADD R5, R5, 0x1, R163 ;  /* 0x0000000105057824 */ /* 0x000fe200078e02a3 */
[----:B--2---:R-:W-:-:S04]  /*22c0*/  LEA R6, P1, R4, R12, 0x2 ;  /* 0x0000000c04067211 */ /* 0x004fc800078210ff */
[----:B------:R-:W-:-:S05]  /*22d0*/  LEA.HI.X R7, R4, R13, R5, 0x2, P1 ;  /* 0x0000000d04077211 */ /* 0x000fca00008f1405 */
[----:B------:R0:W2:Y:S01]  /*22e0*/  @P4 LDG.E.LTC128B R152, desc[UR36][R6.64] ;  /* 0x0000002406984981 */ /* 0x0000a2000c1e1920 */
[----:B------:R-:W-:Y:S01]  /*22f0*/  IMAD.WIDE.U32 R4, R167, R164, R8 ;  /* 0x000000a4a7047225 */ /* 0x000fe200078e0008 */
[----:B------:R-:W-:Y:S01]  /*2300*/  SHF.L.U64.HI R159, R164, 0x3, R165 ;  /* 0x00000003a49f7819 */ /* 0x000fe200000102a5 */
[----:B------:R-:W-:Y:S01]  /*2310*/  BSSY B1, `(.L_x_30) ;  /* 0x0000016000017945 */ /* 0x000fe20003800000 */
[----:B------:R-:W-:Y:S01]  /*2320*/  ISETP.GT.AND P0, PT, R0, 0x8, P0 ;  /* 0x000000080000780c */ /* 0x000fe20000704270 */
[----:B------:R-:W-:Y:S02]  /*2330*/  IMAD.IADD R5, R163, 0x1, R5 ;  /* 0x00000001a3057824 */ /* 0x000fe400078e0205 */
[----:B------:R-:W-:Y:S02]  /*2340*/  IMAD.SHL.U32 R158, R164, 0x8, RZ ;  /* 0x00000008a49e7824 */ /* 0x000fe400078e00ff */
[----:B------:R-:W-:Y:S01]  /*2350*/  IMAD.WIDE.U32 R156, R23, R14, R4 ;  /* 0x0000000e179c7225 */ /* 0x000fe200078e0004 */
[----:B------:R-:W-:-:S03]  /*2360*/  LEA R4, P1, R162, UR4, 0x2 ;  /* 0x00000004a2047c11 */ /* 0x000fc6000f8210ff */
[----:B0-----:R-:W-:Y:S01]  /*2370*/  IMAD.IADD R7, R161, 0x1, R157 ;  /* 0x00000001a1077824 */ /* 0x001fe200078e029d */
[----:B------:R-:W-:Y:S01]  /*2380*/  LEA.HI.X R5, R162, UR5, R169, 0x2, P1 ;  /* 0x00000005a2057c11 */ /* 0x000fe200088f14a9 */
[----:B------:R-:W-:Y:S01]  /*2390*/  IMAD.WIDE.U32 R158, R167, R164, R158 ;  /* 0x000000a4a79e7225 */ /* 0x000fe200078e009e */
[----:B------:R-:W-:Y:S02]  /*23a0*/  ISETP.GT.AND P1, PT, R3, 0x1, PT ;  /* 0x000000010300780c */ /* 0x000fe40003f24270 */
[----:B------:R-:W-:Y:S01]  /*23b0*/  LEA R6, P3, R156, R12, 0x2 ;  /* 0x0000000c9c067211 */ /* 0x000fe200078610ff */
[----:B------:R-:W-:-:S03]  /*23c0*/  IMAD.IADD R163, R163, 0x1, R159 ;  /* 0x00000001a3a37824 */ /* 0x000fc600078e029f */
[----:B------:R-:W-:Y:S01]  /*23d0*/  LEA.HI.X R7, R156, R13, R7, 0x2, P3 ;  /* 0x0000000d9c077211 */ /* 0x000fe200018f1407 */
[----:B--2---:R-:W-:-:S04]  /*23e0*/  FMUL R15, R152, R155 ;  /* 0x0000009b980f7220 */ /* 0x004fc80000400000 */
[----:B------:R-:W-:Y:S01]  /*23f0*/  FFMA R157, R24, R154, R15 ;  /* 0x0000009a189d7223 */ /* 0x000fe2000000000f */
[----:B------:R-:W-:-:S04]  /*2400*/  IADD3 R15, P2, R20, R158, RZ ;  /* 0x0000009e140f7210 */ /* 0x000fc80007f5e0ff */
[----:B------:R0:W-:Y:S01]  /*2410*/  @P4 STG.E desc[UR36][R4.64], R157 ;  /* 0x0000009d04004986 */ /* 0x0001e2000c101924 */
[----:B------:R-:W-:Y:S01]  /*2420*/  ISETP.GT.AND P4, PT, R0, RZ, P1 ;  /* 0x000000ff0000720c */ /* 0x000fe20000f84270 */
[----:B------:R-:W-:Y:S01]  /*2430*/  IMAD.X R156, R163, 0x1, R21, P2 ;  /* 0x00000001a39c7824 */ /* 0x000fe200010e0615 */
[----:B------:R-:W-:-:S11]  /*2440*/  LEA R20, P3, R15, R12, 0x2 ;  /* 0x0000000c0f147211 */ /* 0x000fd600078610ff */
[----:B0-----:R-:W-:Y:S05]  /*2450*/  @!P4 BRA `(.L_x_31) ;  /* 0x000000000004c947 */ /* 0x001fea0003800000 */
[----:B------:R0:W5:Y:S02]  /*2460*/  LDG.E.LTC128B R152, desc[UR36][R6.64+0x4] ;  /* 0x0000042406987981 */ /* 0x000164000c1e1920 */
.L_x_31:
[----:B------:R-:W-:Y:S05]  /*2470*/  BSYNC B1 ;  /* 0x0000000000017941 */ /* 0x000fea0003800000 */
.L_x_30:
[----:B-----5:R-:W-:Y:S01]  /*2480*/  FMUL R24, R152, R155 ;  /* 0x0000009b98187220 */ /* 0x020fe20000400000 */
[----:B------:R-:W-:-:S03]  /*2490*/  LEA.HI.X R21, R15, R13, R156, 0x2, P3 ;  /* 0x0000000d0f157211 */ /* 0x000fc600018f149c */
[----:B------:R-:W-:-:S05]  /*24a0*/  FFMA R25, R25, R154, R24 ;  /* 0x0000009a19197223 */ /* 0x000fca0000000018 */
[----:B------:R1:W-:Y:S04]  /*24b0*/  @P4 STG.E desc[UR36][R4.64+0x4], R25 ;  /* 0x0000041904004986 */ /* 0x0003e8000c101924 */
[----:B------:R-:W2:Y:S01]  /*24c0*/  @P0 LDG.E.LTC128B R152, desc[UR36][R20.64] ;  /* 0x0000002414980981 */ /* 0x000ea2000c1e1920 */
[----:B------:R-:W-:Y:S01]  /*24d0*/  IADD3 R8, P2, R8, R158, RZ ;  /* 0x0000009e08087210 */ /* 0x000fe20007f5e0ff */
[----:B------:R-:W-:Y:S01]  /*24e0*/  BSSY B1, `(.L_x_32) ;  /* 0x0000010000017945 */ /* 0x000fe20003800000 */
[C---:B------:R-:W-:Y:S02]  /*24f0*/  SHF.L.U64.HI R11, R10.reuse, 0x5, R11 ;  /* 0x000000050a0b7819 */ /* 0x040fe4000001020b */
[----:B------:R-:W-:Y:S01]  /*2500*/  LEA R10, P3, R10, R4, 0x5 ;  /* 0x000000040a0a7211 */ /* 0x000fe200078628ff */
[----:B------:R-:W-:Y:S01]  /*2510*/  IMAD.X R9, R9, 0x1, R163, P2 ;  /* 0x0000000109097824 */ /* 0x000fe200010e06a3 */
[----:B------:R-:W-:-:S02]  /*2520*/  ISETP.GT.AND P1, PT, R0, 0x8, P1 ;  /* 0x000000080000780c */ /* 0x000fc40000f24270 */
[----:B------:R-:W-:Y:S01]  /*2530*/  ISETP.GT.AND P2, PT, R3, 0x8, PT ;  /* 0x000000080300780c */ /* 0x000fe20003f44270 */
[----:B------:R-:W-:-:S04]  /*2540*/  IMAD.WIDE.U32 R14, R23, R14, R8 ;  /* 0x0000000e170e7225 */ /* 0x000fc800078e0008 */
[----:B------:R-:W-:Y:S01]  /*2550*/  IMAD.X R11, R11, 0x1, R5, P3 ;  /* 0x000000010b0b7824 */ /* 0x000fe200018e0605 */
[----:B------:R-:W-:Y:S01]  /*2560*/  LEA R8, P4, R14, R12, 0x2 ;  /* 0x0000000c0e087211 */ /* 0x000fe200078810ff */
[----:B------:R-:W-:Y:S02]  /*2570*/  IMAD.IADD R15, R161, 0x1, R15 ;  /* 0x00000001a10f7824 */ /* 0x000fe400078e020f */
[----:B--2---:R-:W-:-:S04]  /*2580*/  FMUL R9, R152, R155 ;  /* 0x0000009b98097220 */ /* 0x004fc80000400000 */
[----:B------:R-:W-:Y:S01]  /*2590*/  FFMA R21, R26, R154, R9 ;  /* 0x0000009a1a157223 */ /* 0x000fe20000000009 */
[----:B------:R-:W-:-:S04]  /*25a0*/  LEA.HI.X R9, R14, R13, R15, 0x2, P4 ;  /* 0x0000000d0e097211 */ /* 0x000fc800020f140f */
[----:B------:R1:W-:Y:S01]  /*25b0*/  @P0 STG.E desc[UR36][R10.64], R21 ;  /* 0x000000150a000986 */ /* 0x0003e2000c101924 */
[----:B------:R-:W-:Y:S05]  /*25c0*/  @!P1 BRA `(.L_x_33) ;  /* 0x0000000000049947 */ /* 0x000fea0003800000 */
[----:B------:R2:W5:Y:S02]  /*25d0*/  LDG.E.LTC128B R152, desc[UR36][R8.64+0x4] ;  /* 0x0000042408987981 */ /* 0x000564000c1e1920 */
.L_x_33:
[----:B------:R-:W-:Y:S05]  /*25e0*/  BSYNC B1 ;  /* 0x0000000000017941 */ /* 0x000fea0003800000 */
.L_x_32:
[----:B-----5:R-:W-:Y:S01]  /*25f0*/  FMUL R12, R152, R155 ;  /* 0x0000009b980c7220 */ /* 0x020fe20000400000 */
[----:B------:R-:W-:Y:S01]  /*2600*/  ISETP.GT.AND P3, PT, R0, RZ, P2 ;  /* 0x000000ff0000720c */ /* 0x000fe20001764270 */
[----:B------:R-:W-:Y:S01]  /*2610*/  BSSY B1, `(.L_x_34) ;  /* 0x0000006000017945 */ /* 0x000fe20003800000 */
[----:B------:R-:W-:Y:S01]  /*2620*/  ISETP.GT.AND P0, PT, R3, 0x9, PT ;  /* 0x000000090300780c */ /* 0x000fe20003f04270 */
[----:B------:R-:W-:-:S05]  /*2630*/  FFMA R27, R27, R154, R12 ;  /* 0x0000009a1b1b7223 */ /* 0x000fca000000000c */
[----:B------:R3:W-:Y:S05]  /*2640*/  @P1 STG.E desc[UR36][R10.64+0x4], R27 ;  /* 0x0000041b0a001986 */ /* 0x0007ea000c101924 */
[----:B------:R-:W-:Y:S05]  /*2650*/  @!P3 BRA `(.L_x_35) ;  /* 0x000000000004b947 */ /* 0x000fea0003800000 */
[----:B------:R4:W5:Y:S02]  /*2660*/  LDG.E.LTC128B R152, desc[UR36][R6.64+0x20] ;  /* 0x0000202406987981 */ /* 0x000964000c1e1920 */
.L_x_35:
[----:B------:R-:W-:Y:S05]  /*2670*/  BSYNC B1 ;  /* 0x0000000000017941 */ /* 0x000fea0003800000 */
.L_x_34:
[----:B-----5:R-:W-:Y:S01]  /*2680*/  FMUL R13, R152, R155 ;  /* 0x0000009b980d7220 */ /* 0x020fe20000400000 */
[----:B------:R-:W-:Y:S01]  /*2690*/  ISETP.GT.AND P1, PT, R0, RZ, P0 ;  /* 0x000000ff0000720c */ /* 0x000fe20000724270 */
[----:B------:R-:W-:Y:S02]  /*26a0*/  BSSY B1, `(.L_x_36) ;  /* 0x0000005000017945 */ /* 0x000fe40003800000 */
[----:B------:R-:W-:-:S05]  /*26b0*/  FFMA R13, R28, R154, R13 ;  /* 0x0000009a1c0d7223 */ /* 0x000fca000000000d */
[----:B------:R0:W-:Y:S05]  /*26c0*/  @P3 STG.E desc[UR36][R4.64+0x20], R13 ;  /* 0x0000200d04003986 */ /* 0x0001ea000c101924 */
[----:B------:R-:W-:Y:S05]  /*26d0*/  @!P1 BRA `(.L_x_37) ;  /* 0x0000000000049947 */ /* 0x000fea0003800000 */
[----:B------:R0:W5:Y:S02]  /*26e0*/  LDG.E.LTC128B R152, desc[UR36][R6.64+0x24] ;  /* 0x0000242406987981 */ /* 0x000164000c1e1920 */
.L_x_37:
[----:B------:R-:W-:Y:S05]  /*26f0*/  BSYNC B1 ;  /* 0x0000000000017941 */ /* 0x000fea0003800000 */
.L_x_36:
[----:B-----5:R-:W-:Y:S01]  /*2700*/  FMUL R12, R152, R155 ;  /* 0x0000009b980c7220 */ /* 0x020fe20000400000 */
[----:B------:R-:W-:Y:S01]  /*2710*/  ISETP.GT.AND P2, PT, R0, 0x8, P2 ;  /* 0x000000080000780c */ /* 0x000fe20001744270 */
[----:B------:R-:W-:Y:S02]  /*2720*/  BSSY B1, `(.L_x_38) ;  /* 0x0000005000017945 */ /* 0x000fe40003800000 */
[----:B------:R-:W-:-:S05]  /*2730*/  FFMA R29, R29, R154, R12 ;  /* 0x0000009a1d1d7223 */ /* 0x000fca000000000c */
[----:B------:R0:W-:Y:S05]  /*2740*/  @P1 STG.E desc[UR36][R4.64+0x24], R29 ;  /* 0x0000241d04001986 */ /* 0x0001ea000c101924 */
[----:B------:R-:W-:Y:S05]  /*2750*/  @!P2 BRA `(.L_x_39) ;  /* 0x000000000004a947 */ /* 0x000fea0003800000 */
[----:B------:R0:W5:Y:S02]  /*2760*/  LDG.E.LTC128B R152, desc[UR36][R8.64+0x20] ;  /* 0x0000202408987981 */ /* 0x000164000c1e1920 */
.L_x_39:
[----:B------:R-:W-:Y:S05]  /*2770*/  BSYNC B1 ;  /* 0x0000000000017941 */ /* 0x000fea0003800000 */
.L_x_38:
[----:B0----5:R-:W-:Y:S01]  /*2780*/  FMUL R13, R152, R155 ;  /* 0x0000009b980d7220 */ /* 0x021fe20000400000 */
[----:B------:R-:W-:Y:S01]  /*2790*/  ISETP.GT.AND P0, PT, R0, 0x8, P0 ;  /* 0x000000080000780c */ /* 0x000fe20000704270 */
[----:B------:R-:W-:Y:S01]  /*27a0*/  BSSY B1, `(.L_x_40) ;  /* 0x0000006000017945 */ /* 0x000fe20003800000 */
[----:B------:R-:W-:Y:S01]  /*27b0*/  ISETP.GT.AND P1, PT, R3, 0x10, PT ;  /* 0x000000100300780c */ /* 0x000fe20003f24270 */
[----:B------:R-:W-:-:S05]  /*27c0*/  FFMA R13, R30, R154, R13 ;  /* 0x0000009a1e0d7223 */ /* 0x000fca000000000d */
[----:B------:R0:W-:Y:S05]  /*27d0*/  @P2 STG.E desc[UR36][R10.64+0x20], R13 ;  /* 0x0000200d0a002986 */ /* 0x0001ea000c101924 */
[----:B------:R-:W-:Y:S05]  /*27e0*/  @!P0 BRA `(.L_x_41) ;  /* 0x0000000000048947 */ /* 0x000fea0003800000 */
[----:B------:R0:W5:Y:S02]  /*27f0*/  LDG.E.LTC128B R152, desc[UR36][R8.64+0x24] ;  /* 0x0000242408987981 */ /* 0x000164000c1e1920 */
.L_x_41:
[----:B------:R-:W-:Y:S05]  /*2800*/  BSYNC B1 ;  /* 0x0000000000017941 */ /* 0x000fea0003800000 */
.L_x_40:
        /* <DEDUP_REMOVED lines=8> */
.L_x_43:
[----:B------:R-:W-:Y:S05]  /*2890*/  BSYNC B1 ;  /* 0x0000000000017941 */ /* 0x000fea0003800000 */
.L_x_42:
[----:B0----5:R-:W-:Y:S01]  /*28a0*/  FMUL R13, R152, R155 ;  /* 0x0000009b980d7220 */ /* 0x021fe20000400000 */
[----:B------:R-:W-:Y:S01]  /*28b0*/  ISETP.GT.AND P0, PT, R0, RZ, P2 ;  /* 0x000000ff0000720c */ /* 0x000fe20001704270 */
[----:B------:R-:W-:Y:S02]  /*28c0*/  BSSY B1, `(.L_x_44) ;  /* 0x0000005000017945 */ /* 0x000fe40003800000 */
[----:B------:R-:W-:-:S05]  /*28d0*/  FFMA R13, R32, R154, R13 ;  /* 0x0000009a200d7223 */ /* 0x000fca000000000d */
[----:B------:R0:W-:Y:S05]  /*28e0*/  @P3 STG.E desc[UR36][R4.64+0x40], R13 ;  /* 0x0000400d04003986 */ /* 0x0001ea000c101924 */
[----:B------:R-:W-:Y:S05]  /*28f0*/  @!P0 BRA `(.L_x_45) ;  /* 0x0000000000048947 */ /* 0x000fea0003800000 */
[----:B------:R0:W5:Y:S02]  /*2900*/  LDG.E.LTC128B R152, desc[UR36][R6.64+0x44] ;  /* 0x0000442406987981 */ /* 0x000164000c1e1920 */
.L_x_45:
[----:B------:R-:W-:Y:S05]  /*2910*/  BSYNC B1 ;  /* 0x0000000000017941 */ /* 0x000fea0003800000 */
.L_x_44:
[----:B-----5:R-:W-:Y:S01]  /*2920*/  FMUL R12, R152, R155 ;  /* 0x0000009b980c7220 */ /* 0x020fe20000400000 */
[----:B------:R-:W-:Y:S01]  /*2930*/  ISETP.GT.AND P1, PT, R0, 0x8, P1 ;  /* 0x000000080000780c */ /* 0x000fe20000f24270 */
[----:B------:R-:W-:Y:S02]  /*2940*/  BSSY B1, `(.L_x_46) ;  /* 0x0000005000017945 */ /* 0x000fe40003800000 */
[----:B------:R-:W-:-:S05]  /*2950*/  FFMA R33, R33, R154, R12 ;  /* 0x0000009a21217223 */ /* 0x000fca000000000c */
[----:B------:R0:W-:Y:S05]  /*2960*/  @P0 STG.E desc[UR36][R4.64+0x44], R33 ;  /* 0x0000442104000986 */ /* 0x0001ea000c101924 */
[----:B------:R-:W-:Y:S05]  /*2970*/  @!P1 BRA `(.L_x_47) ;  /* 0x0000000000049947 */ /* 0x000fea0003800000 */
[----:B------:R0:W5:Y:S02]  /*2980*/  LDG.E.LTC128B R152, desc[UR36][R8.64+0x40] ;  /* 0x0000402408987981 */ /* 0x000164000c1e1920 */
.L_x_47:
[----:B------:R-:W-:Y:S05]  /*2990*/  BSYNC B1 ;  /* 0x0000000000017941 */ /* 0x000fea0003800000 */
.L_x_46:
        /* <DEDUP_REMOVED lines=8> */
.L_x_49:
[----:B------:R-:W-:Y:S05]  /*2a20*/  BSYNC B1 ;  /* 0x0000000000017941 */ /* 0x000fea0003800000 */
.L_x_48:
        /* <DEDUP_REMOVED lines=8> */
.L_x_51:
[----:B------:R-:W-:Y:S05]  /*2ab0*/  BSYNC B1 ;  /* 0x0000000000017941 */ /* 0x000fea0003800000 */
.L_x_50:
[----:B0----5:R-:W-:Y:S01]  /*2ac0*/  FMUL R13, R152, R155 ;  /* 0x0000009b980d7220 */ /* 0x021fe20000400000 */
[----:B------:R-:W-:Y:S01]  /*2ad0*/  ISETP.GT.AND P2, PT, R0, RZ, P1 ;  /* 0x000000ff0000720c */ /* 0x000fe20000f44270 */
[----:B------:R-:W-:Y:S02]  /*2ae0*/  BSSY B1, `(.L_x_52) ;  /* 0x0000005000017945 */ /* 0x000fe40003800000 */
[----:B------:R-:W-:-:S05]  /*2af0*/  FFMA R13, R36, R154, R13 ;  /* 0x0000009a240d7223 */ /* 0x000fca000000000d */
[----:B------:R0:W-:Y:S05]  /*2b00*/  @P3 STG.E desc[UR36][R4.64+0x60], R13 ;  /* 0x0000600d04003986 */ /* 0x0001ea000c101924 */
[----:B------:R-:W-:Y:S05]  /*2b10*/  @!P2 BRA `(.L_x_53) ;  /* 0x000000000004a947 */ /* 0x000fea0003800000 */
[----:B------:R0:W5:Y:S02]  /*2b20*/  LDG.E.LTC128B R152, desc[UR36][R6.64+0x64] ;  /* 0x0000642406987981 */ /* 0x000164000c1e1920 */
.L_x_53:
[----:B------:R-:W-:Y:S05]  /*2b30*/  BSYNC B1 ;  /* 0x0000000000017941 */ /* 0x000fea0003800000 */
.L_x_52:
[----:B-----5:R-:W-:Y:S01]  /*2b40*/  FMUL R12, R152, R155 ;  /* 0x0000009b980c7220 */ /* 0x020fe20000400000 */
[----:B------:R-:W-:Y:S01]  /*2b50*/  ISETP.GT.AND P0, PT, R0, 0x8, P0 ;  /* 0x000000080000780c */ /* 0x000fe20000704270 */
[----:B------:R-:W-:Y:S02]  /*2b60*/  BSSY B1, `(.L_x_54) ;  /* 0x0000005000017945 */ /* 0x000fe40003800000 */
[----:B------:R-:W-:-:S05]  /*2b70*/  FFMA R37, R37, R154, R12 ;  /* 0x0000009a25257223 */ /* 0x000fca000000000c */
[----:B------:R0:W-:Y:S05]  /*2b80*/  @P2 STG.E desc[UR36][R4.64+0x64], R37 ;  /* 0x0000642504002986 */ /* 0x0001ea000c101924 */
[----:B------:R-:W-:Y:S05]  /*2b90*/  @!P0 BRA `(.L_x_55) ;  /* 0x0000000000048947 */ /* 0x000fea0003800000 */
[----:B------:R0:W5:Y:S02]  /*2ba0*/  LDG.E.LTC128B R152, desc[UR36][R8.64+0x60] ;  /* 0x0000602408987981 */ /* 0x000164000c1e1920 */
.L_x_55:
[----:B------:R-:W-:Y:S05]  /*2bb0*/  BSYNC B1 ;  /* 0x0000000000017941 */ /* 0x000fea0003800000 */
.L_x_54:
        /* <DEDUP_REMOVED lines=8> */
.L_x_57:
[----:B------:R-:W-:Y:S05]  /*2c40*/  BSYNC B1 ;  /* 0x0000000000017941 */ /* 0x000fea0003800000 */
.L_x_56:
        /* <DEDUP_REMOVED lines=8> */
.L_x_59:
[----:B------:R-:W-:Y:S05]  /*2cd0*/  BSYNC B1 ;  /* 0x0000000000017941 */ /* 0x000fea0003800000 */
.L_x_58:
[----:B0----5:R-:W-:Y:S01]  /*2ce0*/  FMUL R13, R152, R155 ;  /* 0x0000009b980d7220 */ /* 0x021fe20000400000 */
[----:B------:R-:W-:Y:S01]  /*2cf0*/  ISETP.GT.AND P1, PT, R0, RZ, P0 ;  /* 0x000000ff0000720c */ /* 0x000fe20000724270 */
[----:B------:R-:W-:Y:S02]  /*2d00*/  BSSY B1, `(.L_x_60) ;  /* 0x0000005000017945 */ /* 0x000fe40003800000 */
[----:B------:R-:W-:-:S05]  /*2d10*/  FFMA R13, R40, R154, R13 ;  /* 0x0000009a280d7223 */ /* 0x000fca000000000d */
[----:B------:R0:W-:Y:S05]  /*2d20*/  @P3 STG.E desc[UR36][R4.64+0x80], R13 ;  /* 0x0000800d04003986 */ /* 0x0001ea000c101924 */
[----:B------:R-:W-:Y:S05]  /*2d30*/  @!P1 BRA `(.L_x_61) ;  /* 0x0000000000049947 */ /* 0x000fea0003800000 */
[----:B------:R0:W5:Y:S02]  /*2d40*/  LDG.E.LTC128B R152, desc[UR36][R6.64+0x84] ;  /* 0x0000842406987981 */ /* 0x000164000c1e1920 */
.L_x_61:
[----:B------:R-:W-:Y:S05]  /*2d50*/  BSYNC B1 ;  /* 0x0000000000017941 */ /* 0x000fea0003800000 */
.L_x_60:
[----:B-----5:R-:W-:Y:S01]  /*2d60*/  FMUL R12, R152, R155 ;  /* 0x0000009b980c7220 */ /* 0x020fe20000400000 */
[----:B------:R-:W-:Y:S01]  /*2d70*/  ISETP.GT.AND P2, PT, R0, 0x8, P2 ;  /* 0x000000080000780c */ /* 0x000fe20001744270 */
[----:B------:R-:W-:Y:S02]  /*2d80*/  BSSY B1, `(.L_x_62) ;  /* 0x0000005000017945 */ /* 0x000fe40003800000 */
[----:B------:R-:W-:-:S05]  /*2d90*/  FFMA R41, R41, R154, R12 ;  /* 0x0000009a29297223 */ /* 0x000fca000000000c */
[----:B------:R0:W-:Y:S05]  /*2da0*/  @P1 STG.E desc[UR36][R4.64+0x84], R41 ;  /* 0x0000842904001986 */ /* 0x0001ea000c101924 */
[----:B------:R-:W-:Y:S05]  /*2db0*/  @!P2 BRA `(.L_x_63) ;  /* 0x000000000004a947 */ /* 0x000fea0003800000 */
[----:B------:R0:W5:Y:S02]  /*2dc0*/  LDG.E.LTC128B R152, desc[UR36][R8.64+0x80] ;  /* 0x0000802408987981 */ /* 0x000164000c1e1920 */
.L_x_63:
[----:B------:R-:W-:Y:S05]  /*2dd0*/  BSYNC B1 ;  /* 0x0000000000017941 */ /* 0x000fea0003800000 */
.L_x_62:
        /* <DEDUP_REMOVED lines=8> */
.L_x_65:
[----:B------:R-:W-:Y:S05]  /*2e60*/  BSYNC B1 ;  /* 0x0000000000017941 */ /* 0x000fea0003800000 */
.L_x_64:
        /* <DEDUP_REMOVED lines=8> */
.L_x_67:
[----:B------:R-:W-:Y:S05]  /*2ef0*/  BSYNC B1 ;  /* 0x0000000000017941 */ /* 0x000fea0003800000 */
.L_x_66:
[----:B0----5:R-:W-:Y:S01]  /*2f00*/  FMUL R13, R152, R155 ;  /* 0x0000009b980d7220 */ /* 0x021fe20000400000 */
[----:B------:R-:W-:Y:S01]  /*2f10*/  ISETP.GT.AND P0, PT, R0, RZ, P2 ;  /* 0x000000ff0000720c */ /* 0x000fe20001704270 */
[----:B------:R-:W-:Y:S02]  /*2f20*/  BSSY B1, `(.L_x_68) ;  /* 0x0000005000017945 */ /* 0x000fe40003800000 */
[----:B------:R-:W-:-:S05]  /*2f30*/  FFMA R13, R44, R154, R13 ;  /* 0x0000009a2c0d7223 */ /* 0x000fca000000000d */
[----:B------:R0:W-:Y:S05]  /*2f40*/  @P3 STG.E desc[UR36][R4.64+0xa0], R13 ;  /* 0x0000a00d04003986 */ /* 0x0001ea000c101924 */
[----:B------:R-:W-:Y:S05]  /*2f50*/  @!P0 BRA `(.L_x_69) ;  /* 0x0000000000048947 */ /* 0x000fea0003800000 */
[----:B------:R0:W5:Y:S02]  /*2f60*/  LDG.E.LTC128B R152, desc[UR36][R6.64+0xa4] ;  /* 0x0000a42406987981 */ /* 0x000164000c1e1920 */
.L_x_69:
[----:B------:R-:W-:Y:S05]  /*2f70*/  BSYNC B1 ;  /* 0x0000000000017941 */ /* 0x000fea0003800000 */
.L_x_68:
[----:B-----5:R-:W-:Y:S01]  /*2f80*/  FMUL R12, R152, R155 ;  /* 0x0000009b980c7220 */ /* 0x020fe20000400000 */
[----:B------:R-:W-:Y:S01]  /*2f90*/  ISETP.GT.AND P1, PT, R0, 0x8, P1 ;  /* 0x000000080000780c */ /* 0x000fe20000f24270 */
[----:B------:R-:W-:Y:S02]  /*2fa0*/  BSSY B1, `(.L_x_70) ;  /* 0x0000005000017945 */ /* 0x000fe40003800000 */
[----:B------:R-:W-:-:S05]  /*2fb0*/  FFMA R45, R45, R154, R12 ;  /* 0x0000009a2d2d7223 */ /* 0x000fca000000000c */
[----:B------:R0:W-:Y:S05]  /*2fc0*/  @P0 STG.E desc[UR36][R4.64+0xa4], R45 ;  /* 0x0000a42d04000986 */ /* 0x0001ea000c101924 */
[----:B------:R-:W-:Y:S05]  /*2fd0*/  @!P1 BRA `(.L_x_71) ;  /* 0x0000000000049947 */ /* 0x000fea0003800000 */
[----:B------:R0:W5:Y:S02]  /*2fe0*/  LDG.E.LTC128B R152, desc[UR36][R8.64+0xa0] ;  /* 0x0000a02408987981 */ /* 0x000164000c1e1920 */
.L_x_71:
[----:B------:R-:W-:Y:S05]  /*2ff0*/  BSYNC B1 ;  /* 0x0000000000017941 */ /* 0x000fea0003800000 */
.L_x_70:
        /* <DEDUP_REMOVED lines=8> */
.L_x_73:
[----:B------:R-:W-:Y:S05]  /*3080*/  BSYNC B1 ;  /* 0x0000000000017941 */ /* 0x000fea0003800000 */
.L_x_72:
        /* <DEDUP_REMOVED lines=8> */
.L_x_75:
[----:B------:R-:W-:Y:S05]  /*3110*/  BSYNC B1 ;  /* 0x0000000000017941 */ /* 0x000fea0003800000 */
.L_x_74:
[----:B0----5:R-:W-:Y:S01]  /*3120*/  FMUL R13, R152, R155 ;  /* 0x0000009b980d7220 */ /* 0x021fe20000400000 */
[----:B------:R-:W-:Y:S01]  /*3130*/  ISETP.GT.AND P2, PT, R0, RZ, P1 ;  /* 0x000000ff0000720c */ /* 0x000fe20000f44270 */
[----:B------:R-:W-:Y:S02]  /*3140*/  BSSY B1, `(.L_x_76) ;  /* 0x0000005000017945 */ /* 0x000fe40003800000 */
[----:B------:R-:W-:-:S05]  /*3150*/  FFMA R13, R48, R154, R13 ;  /* 0x0000009a300d7223 */ /* 0x000fca000000000d */
[----:B------:R0:W-:Y:S05]  /*3160*/  @P3 STG.E desc[UR36][R4.64+0xc0], R13 ;  /* 0x0000c00d04003986 */ /* 0x0001ea000c101924 */
[----:B------:R-:W-:Y:S05]  /*3170*/  @!P2 BRA `(.L_x_77) ;  /* 0x000000000004a947 */ /* 0x000fea0003800000 */
[----:B------:R0:W5:Y:S02]  /*3180*/  LDG.E.LTC128B R152, desc[UR36][R6.64+0xc4] ;  /* 0x0000c42406987981 */ /* 0x000164000c1e1920 */
.L_x_77:
[----:B------:R-:W-:Y:S05]  /*3190*/  BSYNC B1 ;  /* 0x0000000000017941 */ /* 0x000fea0003800000 */
.L_x_76:
[----:B-----5:R-:W-:Y:S01]  /*31a0*/  FMUL R12, R152, R155 ;  /* 0x0000009b980c7220 */ /* 0x020fe20000400000 */
[----:B------:R-:W-:Y:S01]  /*31b0*/  ISETP.GT.AND P0, PT, R0, 0x8, P0 ;  /* 0x000000080000780c */ /* 0x000fe20000704270 */
[----:B------:R-:W-:Y:S02]  /*31c0*/  BSSY B1, `(.L_x_78) ;  /* 0x0000005000017945 */ /* 0x000fe40003800000 */
[----:B------:R-:W-:-:S05]  /*31d0*/  FFMA R49, R49, R154, R12 ;  /* 0x0000009a31317223 */ /* 0x000fca000000000c */
[----:B------:R0:W-:Y:S05]  /*31e0*/  @P2 STG.E desc[UR36][R4.64+0xc4], R49 ;  /* 0x0000c43104002986 */ /* 0x0001ea000c101924 */
[----:B------:R-:W-:Y:S05]  /*31f0*/  @!P0 BRA `(.L_x_79) ;  /* 0x0000000000048947 */ /* 0x000fea0003800000 */
[----:B------:R0:W5:Y:S02]  /*3200*/  LDG.E.LTC128B R152, desc[UR36][R8.64+0xc0] ;  /* 0x0000c02408987981 */ /* 0x000164000c1e1920 */
.L_x_79:
[----:B------:R-:W-:Y:S05]  /*3210*/  BSYNC B1 ;  /* 0x0000000000017941 */ /* 0x000fea0003800000 */
.L_x_78:
        /* <DEDUP_REMOVED lines=8> */
.L_x_81:
[----:B------:R-:W-:Y:S05]  /*32a0*/  BSYNC B1 ;  /* 0x0000000000017941 */ /* 0x000fea0003800000 */
.L_x_80:
        /* <DEDUP_REMOVED lines=8> */
.L_x_83:
[----:B------:R-:W-:Y:S05]  /*3330*/  BSYNC B1 ;  /* 0x0000000000017941 */ /* 0x000fea0003800000 */
.L_x_82:
[----:B0----5:R-:W-:Y:S01]  /*3340*/  FMUL R13, R152, R155 ;  /* 0x0000009b980d7220 */ /* 0x021fe20000400000 */
[----:B------:R-:W-:Y:S01]  /*3350*/  ISETP.GT.AND P1, PT, R0, RZ, P0 ;  /* 0x000000ff0000720c */ /* 0x000fe20000724270 */
[----:B------:R-:W-:Y:S02]  /*3360*/  BSSY B1, `(.L_x_84) ;  /* 0x0000005000017945 */ /* 0x000fe40003800000 */
[----:B------:R-:W-:-:S05]  /*3370*/  FFMA R13, R52, R154, R13 ;  /* 0x0000009a340d7223 */ /* 0x000fca000000000d */
[----:B------:R0:W-:Y:S05]  /*3380*/  @P3 STG.E desc[UR36][R4.64+0xe0], R13 ;  /* 0x0000e00d04003986 */ /* 0x0001ea000c101924 */
[----:B------:R-:W-:Y:S05]  /*3390*/  @!P1 BRA `(.L_x_85) ;  /* 0x0000000000049947 */ /* 0x000fea0003800000 */
[----:B------:R0:W5:Y:S02]  /*33a0*/  LDG.E.LTC128B R152, desc[UR36][R6.64+0xe4] ;  /* 0x0000e42406987981 */ /* 0x000164000c1e1920 */
.L_x_85:
[----:B------:R-:W-:Y:S05]  /*33b0*/  BSYNC B1 ;  /* 0x0000000000017941 */ /* 0x000fea0003800000 */
.L_x_84:
[----:B-----5:R-:W-:Y:S01]  /*33c0*/  FMUL R12, R152, R155 ;  /* 0x0000009b980c7220 */ /* 0x020fe20000400000 */
[----:B------:R-:W-:Y:S01]  /*33d0*/  ISETP.GT.AND P2, PT, R0, 0x8, P2 ;  /* 0x000000080000780c */ /* 0x000fe20001744270 */
[----:B------:R-:W-:Y:S02]  /*33e0*/  BSSY B1, `(.L_x_86) ;  /* 0x0000005000017945 */ /* 0x000fe40003800000 */
[----:B------:R-:W-:-:S05]  /*33f0*/  FFMA R53, R53, R154, R12 ;  /* 0x0000009a35357223 */ /* 0x000fca000000000c */
[----:B------:R0:W-:Y:S05]  /*3400*/  @P1 STG.E desc[UR36][R4.64+0xe4], R53 ;  /* 0x0000e43504001986 */ /* 0x0001ea000c101924 */
[----:B------:R-:W-:Y:S05]  /*3410*/  @!P2 BRA `(.L_x_87) ;  /* 0x000000000004a947 */ /* 0x000fea0003800000 */
[----:B------:R0:W5:Y:S02]  /*3420*/  LDG.E.LTC128B R152, desc[UR36][R8.64+0xe0] ;  /* 0x0000e02408987981 */ /* 0x000164000c1e1920 */
.L_x_87:
[----:B------:R-:W-:Y:S05]  /*3430*/  BSYNC B1 ;  /* 0x0000000000017941 */ /* 0x000fea0003800000 */
.L_x_86:
        /* <DEDUP_REMOVED lines=8> */
.L_x_89:
[----:B------:R-:W-:Y:S05]  /*34c0*/  BSYNC B1 ;  /* 0x0000000000017941 */ /* 0x000fea0003800000 */
.L_x_88:
        /* <DEDUP_REMOVED lines=8> */
.L_x_91:
[----:B------:R-:W-:Y:S05]  /*3550*/  BSYNC B1 ;  /* 0x0000000000017941 */ /* 0x000fea0003800000 */
.L_x_90:
[----:B0----5:R-:W-:Y:S01]  /*3560*/  FMUL R13, R152, R155 ;  /* 0x0000009b980d7220 */ /* 0x021fe20000400000 */
[----:B------:R-:W-:Y:S01]  /*3570*/  ISETP.GT.AND P0, PT, R0, RZ, P2 ;  /* 0x000000ff0000720c */ /* 0x000fe20001704270 */
[----:B------:R-:W-:Y:S02]  /*3580*/  BSSY B1, `(.L_x_92) ;  /* 0x0000005000017945 */ /* 0x000fe40003800000 */
[----:B------:R-:W-:-:S05]  /*3590*/  FFMA R13, R56, R154, R13 ;  /* 0x0000009a380d7223 */ /* 0x000fca000000000d */
[----:B------:R0:W-:Y:S05]  /*35a0*/  @P3 STG.E desc[UR36][R4.64+0x100], R13 ;  /* 0x0001000d04003986 */ /* 0x0001ea000c101924 */
[----:B------:R-:W-:Y:S05]  /*35b0*/  @!P0 BRA `(.L_x_93) ;  /* 0x0000000000048947 */ /* 0x000fea0003800000 */
[----:B------:R0:W5:Y:S02]  /*35c0*/  LDG.E.LTC128B R152, desc[UR36][R6.64+0x104] ;  /* 0x0001042406987981 */ /* 0x000164000c1e1920 */
.L_x_93:
[----:B------:R-:W-:Y:S05]  /*35d0*/  BSYNC B1 ;  /* 0x0000000000017941 */ /* 0x000fea0003800000 */
.L_x_92:
[----:B-----5:R-:W-:Y:S01]  /*35e0*/  FMUL R12, R152, R155 ;  /* 0x0000009b980c7220 */ /* 0x020fe20000400000 */
[----:B------:R-:W-:Y:S01]  /*35f0*/  ISETP.GT.AND P1, PT, R0, 0x8, P1 ;  /* 0x000000080000780c */ /* 0x000fe20000f24270 */
[----:B------:R-:W-:Y:S02]  /*3600*/  BSSY B1, `(.L_x_94) ;  /* 0x0000005000017945 */ /* 0x000fe40003800000 */
[----:B------:R-:W-:-:S05]  /*3610*/  FFMA R57, R57, R154, R12 ;  /* 0x0000009a39397223 */ /* 0x000fca000000000c */
[----:B------:R0:W-:Y:S05]  /*3620*/  @P0 STG.E desc[UR36][R4.64+0x104], R57 ;  /* 0x0001043904000986 */ /* 0x0001ea000c101924 */
[----:B------:R-:W-:Y:S05]  /*3630*/  @!P1 BRA `(.L_x_95) ;  /* 0x0000000000049947 */ /* 0x000fea0003800000 */
[----:B------:R0:W5:Y:S02]  /*3640*/  LDG.E.LTC128B R152, desc[UR36][R8.64+0x100] ;  /* 0x0001002408987981 */ /* 0x000164000c1e1920 */
.L_x_95:
[----:B------:R-:W-:Y:S05]  /*3650*/  BSYNC B1 ;  /* 0x0000000000017941 */ /* 0x000fea0003800000 */
.L_x_94:
        /* <DEDUP_REMOVED lines=8> */
.L_x_97:
[----:B------:R-:W-:Y:S05]  /*36e0*/  BSYNC B1 ;  /* 0x0000000000017941 */ /* 0x000fea0003800000 */
.L_x_96:
        /* <DEDUP_REMOVED lines=8> */
.L_x_99:
[----:B------:R-:W-:Y:S05]  /*3770*/  BSYNC B1 ;  /* 0x0000000000017941 */ /* 0x000fea0003800000 */
.L_x_98:
[----:B0----5:R-:W-:Y:S01]  /*3780*/  FMUL R13, R152, R155 ;  /* 0x0000009b980d7220 */ /* 0x021fe20000400000 */
[----:B------:R-:W-:Y:S01]  /*3790*/  ISETP.GT.AND P2, PT, R0, RZ, P1 ;  /* 0x000000ff0000720c */ /* 0x000fe20000f44270 */
[----:B------:R-:W-:Y:S02]  /*37a0*/  BSSY B1, `(.L_x_100) ;  /* 0x0000005000017945 */ /* 0x000fe40003800000 */
[----:B------:R-:W-:-:S05]  /*37b0*/  FFMA R13, R60, R154, R13 ;  /* 0x0000009a3c0d7223 */ /* 0x000fca000000000d */
[----:B------:R0:W-:Y:S05]  /*37c0*/  @P3 STG.E desc[UR36][R4.64+0x120], R13 ;  /* 0x0001200d04003986 */ /* 0x0001ea000c101924 */
[----:B------:R-:W-:Y:S05]  /*37d0*/  @!P2 BRA `(.L_x_101) ;  /* 0x000000000004a947 */ /* 0x000fea0003800000 */
[----:B------:R0:W5:Y:S02]  /*37e0*/  LDG.E.LTC128B R152, desc[UR36][R6.64+0x124] ;  /* 0x0001242406987981 */ /* 0x000164000c1e1920 */
.L_x_101:
[----:B------:R-:W-:Y:S05]  /*37f0*/  BSYNC B1 ;  /* 0x0000000000017941 */ /* 0x000fea0003800000 */
.L_x_100:
[----:B-----5:R-:W-:Y:S01]  /*3800*/  FMUL R12, R152, R155 ;  /* 0x0000009b980c7220 */ /* 0x020fe20000400000 */
[----:B------:R-:W-:Y:S01]  /*3810*/  ISETP.GT.AND P0, PT, R0, 0x8, P0 ;  /* 0x000000080000780c */ /* 0x000fe20000704270 */
[----:B------:R-:W-:Y:S02]  /*3820*/  BSSY B1, `(.L_x_102) ;  /* 0x0000005000017945 */ /* 0x000fe40003800000 */
[----:B------:R-:W-:-:S05]  /*3830*/  FFMA R61, R61, R154, R12 ;  /* 0x0000009a3d3d7223 */ /* 0x000fca000000000c */
[----:B------:R0:W-:Y:S05]  /*3840*/  @P2 STG.E desc[UR36][R4.64+0x124], R61 ;  /* 0x0001243d04002986 */ /* 0x0001ea000c101924 */
[----:B------:R-:W-:Y:S05]  /*3850*/  @!P0 BRA `(.L_x_103) ;  /* 0x0000000000048947 */ /* 0x000fea0003800000 */
[----:B------:R0:W5:Y:S02]  /*3860*/  LDG.E.LTC128B R152, desc[UR36][R8.64+0x120] ;  /* 0x0001202408987981 */ /* 0x000164000c1e1920 */
.L_x_103:
[----:B------:R-:W-:Y:S05]  /*3870*/  BSYNC B1 ;  /* 0x0000000000017941 */ /* 0x000fea0003800000 */
.L_x_102:
        /* <DEDUP_REMOVED lines=8> */
.L_x_105:
[----:B------:R-:W-:Y:S05]  /*3900*/  BSYNC B1 ;  /* 0x0000000000017941 */ /* 0x000fea0003800000 */
.L_x_104:
        /* <DEDUP_REMOVED lines=8> */
.L_x_107:
[----:B------:R-:W-:Y:S05]  /*3990*/  BSYNC B1 ;  /* 0x0000000000017941 */ /* 0x000fea0003800000 */
.L_x_106:
[----:B0----5:R-:W-:Y:S01]  /*39a0*/  FMUL R13, R152, R155 ;  /* 0x0000009b980d7220 */ /* 0x021fe20000400000 */
[----:B------:R-:W-:Y:S01]  /*39b0*/  ISETP.GT.AND P1, PT, R0, RZ, P0 ;  /* 0x000000ff0000720c */ /* 0x000fe20000724270 */
[----:B------:R-:W-:Y:S02]  /*39c0*/  BSSY B1, `(.L_x_108) ;  /* 0x0000005000017945 */ /* 0x000fe40003800000 */
[----:B------:R-:W-:-:S05]  /*39d0*/  FFMA R13, R64, R154, R13 ;  /* 0x0000009a400d7223 */ /* 0x000fca000000000d */
[----:B------:R0:W-:Y:S05]  /*39e0*/  @P3 STG.E desc[UR36][R4.64+0x140], R13 ;  /* 0x0001400d04003986 */ /* 0x0001ea000c101924 */
[----:B------:R-:W-:Y:S05]  /*39f0*/  @!P1 BRA `(.L_x_109) ;  /* 0x0000000000049947 */ /* 0x000fea0003800000 */
[----:B------:R0:W5:Y:S02]  /*3a00*/  LDG.E.LTC128B R152, desc[UR36][R6.64+0x144] ;  /* 0x0001442406987981 */ /* 0x000164000c1e1920 */
.L_x_109:
[----:B------:R-:W-:Y:S05]  /*3a10*/  BSYNC B1 ;  /* 0x0000000000017941 */ /* 0x000fea0003800000 */
.L_x_108:
[----:B-----5:R-:W-:Y:S01]  /*3a20*/  FMUL R12, R152, R155 ;  /* 0x0000009b980c7220 */ /* 0x020fe20000400000 */
[----:B------:R-:W-:Y:S01]  /*3a30*/  ISETP.GT.AND P2, PT, R0, 0x8, P2 ;  /* 0x000000080000780c */ /* 0x000fe20001744270 */
[----:B------:R-:W-:Y:S02]  /*3a40*/  BSSY B1, `(.L_x_110) ;  /* 0x0000005000017945 */ /* 0x000fe40003800000 */
[----:B------:R-:W-:-:S05]  /*3a50*/  FFMA R65, R65, R154, R12 ;  /* 0x0000009a41417223 */ /* 0x000fca000000000c */
[----:B------:R0:W-:Y:S05]  /*3a60*/  @P1 STG.E desc[UR36][R4.64+0x144], R65 ;  /* 0x0001444104001986 */ /* 0x0001ea000c101924 */
[----:B------:R-:W-:Y:S05]  /*3a70*/  @!P2 BRA `(.L_x_111) ;  /* 0x000000000004a947 */ /* 0x000fea0003800000 */
[----:B------:R0:W5:Y:S02]  /*3a80*/  LDG.E.LTC128B R152, desc[UR36][R8.64+0x140] ;  /* 0x0001402408987981 */ /* 0x000164000c1e1920 */
.L_x_111:
[----:B------:R-:W-:Y:S05]  /*3a90*/  BSYNC B1 ;  /* 0x0000000000017941 */ /* 0x000fea0003800000 */
.L_x_110:
        /* <DEDUP_REMOVED lines=8> */
.L_x_113:
[----:B------:R-:W-:Y:S05]  /*3b20*/  BSYNC B1 ;  /* 0x0000000000017941 */ /* 0x000fea0003800000 */
.L_x_112:
        /* <DEDUP_REMOVED lines=8> */
.L_x_115:
[----:B------:R-:W-:Y:S05]  /*3bb0*/  BSYNC B1 ;  /* 0x0000000000017941 */ /* 0x000fea0003800000 */
.L_x_114:
[----:B0----5:R-:W-:Y:S01]  /*3bc0*/  FMUL R13, R152, R155 ;  /* 0x0000009b980d7220 */ /* 0x021fe20000400000 */
[----:B------:R-:W-:Y:S01]  /*3bd0*/  ISETP.GT.AND P0, PT, R0, RZ, P2 ;  /* 0x000000ff0000720c */ /* 0x000fe20001704270 */
[----:B------:R-:W-:Y:S02]  /*3be0*/  BSSY B1, `(.L_x_116) ;  /* 0x0000005000017945 */ /* 0x000fe40003800000 */
[----:B------:R-:W-:-:S05]  /*3bf0*/  FFMA R13, R68, R154, R13 ;  /* 0x0000009a440d7223 */ /* 0x000fca000000000d */
[----:B------:R0:W-:Y:S05]  /*3c00*/  @P3 STG.E desc[UR36][R4.64+0x160], R13 ;  /* 0x0001600d04003986 */ /* 0x0001ea000c101924 */
[----:B------:R-:W-:Y:S05]  /*3c10*/  @!P0 BRA `(.L_x_117) ;  /* 0x0000000000048947 */ /* 0x000fea0003800000 */
[----:B------:R0:W5:Y:S02]  /*3c20*/  LDG.E.LTC128B R152, desc[UR36][R6.64+0x164] ;  /* 0x0001642406987981 */ /* 0x000164000c1e1920 */
.L_x_117:
[----:B------:R-:W-:Y:S05]  /*3c30*/  BSYNC B1 ;  /* 0x0000000000017941 */ /* 0x000fea0003800000 */
.L_x_116:
[----:B-----5:R-:W-:Y:S01]  /*3c40*/  FMUL R12, R152, R155 ;  /* 0x0000009b980c7220 */ /* 0x020fe20000400000 */
[----:B------:R-:W-:Y:S01]  /*3c50*/  ISETP.GT.AND P1, PT, R0, 0x8, P1 ;  /* 0x000000080000780c */ /* 0x000fe20000f24270 */
[----:B------:R-:W-:Y:S02]  /*3c60*/  BSSY B1, `(.L_x_118) ;  /* 0x0000005000017945 */ /* 0x000fe40003800000 */
[----:B------:R-:W-:-:S05]  /*3c70*/  FFMA R69, R69, R154, R12 ;  /* 0x0000009a45457223 */ /* 0x000fca000000000c */
[----:B------:R0:W-:Y:S05]  /*3c80*/  @P0 STG.E desc[UR36][R4.64+0x164], R69 ;  /* 0x0001644504000986 */ /* 0x0001ea000c101924 */
[----:B------:R-:W-:Y:S05]  /*3c90*/  @!P1 BRA `(.L_x_119) ;  /* 0x0000000000049947 */ /* 0x000fea0003800000 */
[----:B------:R0:W5:Y:S02]  /*3ca0*/  LDG.E.LTC128B R152, desc[UR36][R8.64+0x160] ;  /* 0x0001602408987981 */ /* 0x000164000c1e1920 */
.L_x_119:
[----:B------:R-:W-:Y:S05]  /*3cb0*/  BSYNC B1 ;  /* 0x0000000000017941 */ /* 0x000fea0003800000 */
.L_x_118:
        /* <DEDUP_REMOVED lines=8> */
.L_x_121:
[----:B------:R-:W-:Y:S05]  /*3d40*/  BSYNC B1 ;  /* 0x0000000000017941 */ /* 0x000fea0003800000 */
.L_x_120:
        /* <DEDUP_REMOVED lines=8> */
.L_x_123:
[----:B------:R-:W-:Y:S05]  /*3dd0*/  BSYNC B1 ;  /* 0x0000000000017941 */ /* 0x000fea0003800000 */
.L_x_122:
[----:B0----5:R-:W-:Y:S01]  /*3de0*/  FMUL R13, R152, R155 ;  /* 0x0000009b980d7220 */ /* 0x021fe20000400000 */
[----:B------:R-:W-:Y:S01]  /*3df0*/  ISETP.GT.AND P2, PT, R0, RZ, P1 ;  /* 0x000000ff0000720c */ /* 0x000fe20000f44270 */
[----:B------:R-:W-:Y:S02]  /*3e00*/  BSSY B1, `(.L_x_124) ;  /* 0x0000005000017945 */ /* 0x000fe40003800000 */
[----:B------:R-:W-:-:S05]  /*3e10*/  FFMA R13, R72, R154, R13 ;  /* 0x0000009a480d7223 */ /* 0x000fca000000000d */
[----:B------:R0:W-:Y:S05]  /*3e20*/  @P3 STG.E desc[UR36][R4.64+0x180], R13 ;  /* 0x0001800d04003986 */ /* 0x0001ea000c101924 */
[----:B------:R-:W-:Y:S05]  /*3e30*/  @!P2 BRA `(.L_x_125) ;  /* 0x000000000004a947 */ /* 0x000fea0003800000 */
[----:B------:R0:W5:Y:S02]  /*3e40*/  LDG.E.LTC128B R152, desc[UR36][R6.64+0x184] ;  /* 0x0001842406987981 */ /* 0x000164000c1e1920 */
.L_x_125:
[----:B------:R-:W-:Y:S05]  /*3e50*/  BSYNC B1 ;  /* 0x0000000000017941 */ /* 0x000fea0003800000 */
.L_x_124:
[----:B-----5:R-:W-:Y:S01]  /*3e60*/  FMUL R12, R152, R155 ;  /* 0x0000009b980c7220 */ /* 0x020fe20000400000 */
[----:B------:R-:W-:Y:S01]  /*3e70*/  ISETP.GT.AND P0, PT, R0, 0x8, P0 ;  /* 0x000000080000780c */ /* 0x000fe20000704270 */
[----:B------:R-:W-:Y:S02]  /*3e80*/  BSSY B1, `(.L_x_126) ;  /* 0x0000005000017945 */ /* 0x000fe40003800000 */
[----:B------:R-:W-:-:S05]  /*3e90*/  FFMA R73, R73, R154, R12 ;  /* 0x0000009a49497223 */ /* 0x000fca000000000c */
[----:B------:R0:W-:Y:S05]  /*3ea0*/  @P2 STG.E desc[UR36][R4.64+0x184], R73 ;  /* 0x0001844904002986 */ /* 0x0001ea000c101924 */
[----:B------:R-:W-:Y:S05]  /*3eb0*/  @!P0 BRA `(.L_x_127) ;  /* 0x0000000000048947 */ /* 0x000fea0003800000 */
[----:B------:R0:W5:Y:S02]  /*3ec0*/  LDG.E.LTC128B R152, desc[UR36][R8.64+0x180] ;  /* 0x0001802408987981 */ /* 0x000164000c1e1920 */
.L_x_127:
[----:B------:R-:W-:Y:S05]  /*3ed0*/  BSYNC B1 ;  /* 0x0000000000017941 */ /* 0x000fea0003800000 */
.L_x_126:
        /* <DEDUP_REMOVED lines=8> */
.L_x_129:
[----:B------:R-:W-:Y:S05]  /*3f60*/  BSYNC B1 ;  /* 0x0000000000017941 */ /* 0x000fea0003800000 */
.L_x_128:
        /* <DEDUP_REMOVED lines=8> */
.L_x_131:
[----:B------:R-:W-:Y:S05]  /*3ff0*/  BSYNC B1 ;  /* 0x0000000000017941 */ /* 0x000fea0003800000 */
.L_x_130:
[----:B0----5:R-:W-:Y:S01]  /*4000*/  FMUL R13, R152, R155 ;  /* 0x0000009b980d7220 */ /* 0x021fe20000400000 */
[----:B------:R-:W-:Y:S01]  /*4010*/  ISETP.GT.AND P1, PT, R0, RZ, P0 ;  /* 0x000000ff0000720c */ /* 0x000fe20000724270 */
[----:B------:R-:W-:Y:S02]  /*4020*/  BSSY B1, `(.L_x_132) ;  /* 0x0000005000017945 */ /* 0x000fe40003800000 */
[----:B------:R-:W-:-:S05]  /*4030*/  FFMA R13, R76, R154, R13 ;  /* 0x0000009a4c0d7223 */ /* 0x000fca000000000d */
[----:B------:R0:W-:Y:S05]  /*4040*/  @P3 STG.E desc[UR36][R4.64+0x1a0], R13 ;  /* 0x0001a00d04003986 */ /* 0x0001ea000c101924 */
[----:B------:R-:W-:Y:S05]  /*4050*/  @!P1 BRA `(.L_x_133) ;  /* 0x0000000000049947 */ /* 0x000fea0003800000 */
[----:B------:R0:W5:Y:S02]  /*4060*/  LDG.E.LTC128B R152, desc[UR36][R6.64+0x1a4] ;  /* 0x0001a42406987981 */ /* 0x000164000c1e1920 */
.L_x_133:
[----:B------:R-:W-:Y:S05]  /*4070*/  BSYNC B1 ;  /* 0x0000000000017941 */ /* 0x000fea0003800000 */
.L_x_132:
[----:B-----5:R-:W-:Y:S01]  /*4080*/  FMUL R12, R152, R155 ;  /* 0x0000009b980c7220 */ /* 0x020fe20000400000 */
[----:B------:R-:W-:Y:S01]  /*4090*/  ISETP.GT.AND P2, PT, R0, 0x8, P2 ;  /* 0x000000080000780c */ /* 0x000fe20001744270 */
[----:B------:R-:W-:Y:S02]  /*40a0*/  BSSY B1, `(.L_x_134) ;  /* 0x0000005000017945 */ /* 0x000fe40003800000 */
[----:B------:R-:W-:-:S05]  /*40b0*/  FFMA R77, R77, R154, R12 ;  /* 0x0000009a4d4d7223 */ /* 0x000fca000000000c */
[----:B------:R0:W-:Y:S05]  /*40c0*/  @P1 STG.E desc[UR36][R4.64+0x1a4], R77 ;  /* 0x0001a44d04001986 */ /* 0x0001ea000c101924 */
[----:B------:R-:W-:Y:S05]  /*40d0*/  @!P2 BRA `(.L_x_135) ;  /* 0x000000000004a947 */ /* 0x000fea0003800000 */
[----:B------:R0:W5:Y:S02]  /*40e0*/  LDG.E.LTC128B R152, desc[UR36][R8.64+0x1a0] ;  /* 0x0001a02408987981 */ /* 0x000164000c1e1920 */
.L_x_135:
[----:B------:R-:W-:Y:S05]  /*40f0*/  BSYNC B1 ;  /* 0x0000000000017941 */ /* 0x000fea0003800000 */
.L_x_134:
        /* <DEDUP_REMOVED lines=8> */
.L_x_137:
[----:B------:R-:W-:Y:S05]  /*4180*/  BSYNC B1 ;  /* 0x0000000000017941 */ /* 0x000fea0003800000 */
.L_x_136:
        /* <DEDUP_REMOVED lines=8> */
.L_x_139:
[----:B------:R-:W-:Y:S05]  /*4210*/  BSYNC B1 ;  /* 0x0000000000017941 */ /* 0x000fea0003800000 */
.L_x_138:
[----:B0----5:R-:W-:Y:S01]  /*4220*/  FMUL R13, R152, R155 ;  /* 0x0000009b980d7220 */ /* 0x021fe20000400000 */
[----:B------:R-:W-:Y:S01]  /*4230*/  ISETP.GT.AND P0, PT, R0, RZ, P2 ;  /* 0x000000ff0000720c */ /* 0x000fe20001704270 */
[----:B------:R-:W-:Y:S02]  /*4240*/  BSSY B1, `(.L_x_140) ;  /* 0x0000005000017945 */ /* 0x000fe40003800000 */
[----:B------:R-:W-:-:S05]  /*4250*/  FFMA R13, R80, R154, R13 ;  /* 0x0000009a500d7223 */ /* 0x000fca000000000d */
[----:B------:R0:W-:Y:S05]  /*4260*/  @P3 STG.E desc[UR36][R4.64+0x1c0], R13 ;  /* 0x0001c00d04003986 */ /* 0x0001ea000c101924 */
[----:B------:R-:W-:Y:S05]  /*4270*/  @!P0 BRA `(.L_x_141) ;  /* 0x0000000000048947 */ /* 0x000fea0003800000 */
[----:B------:R0:W5:Y:S02]  /*4280*/  LDG.E.LTC128B R152, desc[UR36][R6.64+0x1c4] ;  /* 0x0001c42406987981 */ /* 0x000164000c1e1920 */
.L_x_141:
[----:B------:R-:W-:Y:S05]  /*4290*/  BSYNC B1 ;  /* 0x0000000000017941 */ /* 0x000fea0003800000 */
.L_x_140:
[----:B-----5:R-:W-:Y:S01]  /*42a0*/  FMUL R12, R152, R155 ;  /* 0x0000009b980c7220 */ /* 0x020fe20000400000 */
[----:B------:R-:W-:Y:S01]  /*42b0*/  ISETP.GT.AND P1, PT, R0, 0x8, P1 ;  /* 0x000000080000780c */ /* 0x000fe20000f24270 */
[----:B------:R-:W-:Y:S02]  /*42c0*/  BSSY B1, `(.L_x_142) ;  /* 0x0000005000017945 */ /* 0x000fe40003800000 */
[----:B------:R-:W-:-:S05]  /*42d0*/  FFMA R81, R81, R154, R12 ;  /* 0x0000009a51517223 */ /* 0x000fca000000000c */
[----:B------:R0:W-:Y:S05]  /*42e0*/  @P0 STG.E desc[UR36][R4.64+0x1c4], R81 ;  /* 0x0001c45104000986 */ /* 0x0001ea000c101924 */
[----:B------:R-:W-:Y:S05]  /*42f0*/  @!P1 BRA `(.L_x_143) ;  /* 0x0000000000049947 */ /* 0x000fea0003800000 */
[----:B------:R0:W5:Y:S02]  /*4300*/  LDG.E.LTC128B R152, desc[UR36][R8.64+0x1c0] ;  /* 0x0001c02408987981 */ /* 0x000164000c1e1920 */
.L_x_143:
[----:B------:R-:W-:Y:S05]  /*4310*/  BSYNC B1 ;  /* 0x0000000000017941 */ /* 0x000fea0003800000 */
.L_x_142:
        /* <DEDUP_REMOVED lines=8> */
.L_x_145:
[----:B------:R-:W-:Y:S05]  /*43a0*/  BSYNC B1 ;  /* 0x0000000000017941 */ /* 0x000fea0003800000 */
.L_x_144:
        /* <DEDUP_REMOVED lines=8> */
.L_x_147:
[----:B------:R-:W-:Y:S05]  /*4430*/  BSYNC B1 ;  /* 0x0000000000017941 */ /* 0x000fea0003800000 */
.L_x_146:
[----:B0----5:R-:W-:Y:S01]  /*4440*/  FMUL R13, R152, R155 ;  /* 0x0000009b980d7220 */ /* 0x021fe20000400000 */
[----:B------:R-:W-:Y:S01]  /*4450*/  ISETP.GT.AND P2, PT, R0, RZ, P1 ;  /* 0x000000ff0000720c */ /* 0x000fe20000f44270 */
[----:B------:R-:W-:Y:S02]  /*4460*/  BSSY B1, `(.L_x_148) ;  /* 0x0000005000017945 */ /* 0x000fe40003800000 */
[----:B------:R-:W-:-:S05]  /*4470*/  FFMA R13, R84, R154, R13 ;  /* 0x0000009a540d7223 */ /* 0x000fca000000000d */
[----:B------:R0:W-:Y:S05]  /*4480*/  @P3 STG.E desc[UR36][R4.64+0x1e0], R13 ;  /* 0x0001e00d04003986 */ /* 0x0001ea000c101924 */
[----:B------:R-:W-:Y:S05]  /*4490*/  @!P2 BRA `(.L_x_149) ;  /* 0x000000000004a947 */ /* 0x000fea0003800000 */
[----:B------:R0:W5:Y:S02]  /*44a0*/  LDG.E.LTC128B R152, desc[UR36][R6.64+0x1e4] ;  /* 0x0001e42406987981 */ /* 0x000164000c1e1920 */
.L_x_149:
[----:B------:R-:W-:Y:S05]  /*44b0*/  BSYNC B1 ;  /* 0x0000000000017941 */ /* 0x000fea0003800000 */
.L_x_148:
[----:B-----5:R-:W-:Y:S01]  /*44c0*/  FMUL R12, R152, R155 ;  /* 0x0000009b980c7220 */ /* 0x020fe20000400000 */
[----:B------:R-:W-:Y:S01]  /*44d0*/  ISETP.GT.AND P0, PT, R0, 0x8, P0 ;  /* 0x000000080000780c */ /* 0x000fe20000704270 */
[----:B------:R-:W-:Y:S02]  /*44e0*/  BSSY B1, `(.L_x_150) ;  /* 0x0000005000017945 */ /* 0x000fe40003800000 */
[----:B------:R-:W-:-:S05]  /*44f0*/  FFMA R85, R85, R154, R12 ;  /* 0x0000009a55557223 */ /* 0x000fca000000000c */
[----:B------:R0:W-:Y:S05]  /*4500*/  @P2 STG.E desc[UR36][R4.64+0x1e4], R85 ;  /* 0x0001e45504002986 */ /* 0x0001ea000c101924 */
[----:B------:R-:W-:Y:S05]  /*4510*/  @!P0 BRA `(.L_x_151) ;  /* 0x0000000000048947 */ /* 0x000fea0003800000 */
[----:B------:R0:W5:Y:S02]  /*4520*/  LDG.E.LTC128B R152, desc[UR36][R8.64+0x1e0] ;  /* 0x0001e02408987981 */ /* 0x000164000c1e1920 */
.L_x_151:
[----:B------:R-:W-:Y:S05]  /*4530*/  BSYNC B1 ;  /* 0x0000000000017941 */ /* 0x000fea0003800000 */
.L_x_150:
        /* <DEDUP_REMOVED lines=8> */
.L_x_153:
[----:B------:R-:W-:Y:S05]  /*45c0*/  BSYNC B1 ;  /* 0x0000000000017941 */ /* 0x000fea0003800000 */
.L_x_152:
        /* <DEDUP_REMOVED lines=8> */
.L_x_155:
[----:B------:R-:W-:Y:S05]  /*4650*/  BSYNC B1 ;  /* 0x0000000000017941 */ /* 0x000fea0003800000 */
.L_x_154:
[----:B0----5:R-:W-:Y:S01]  /*4660*/  FMUL R13, R152, R155 ;  /* 0x0000009b980d7220 */ /* 0x021fe20000400000 */
[----:B------:R-:W-:Y:S01]  /*4670*/  ISETP.GT.AND P1, PT, R0, RZ, P0 ;  /* 0x000000ff0000720c */ /* 0x000fe20000724270 */
[----:B------:R-:W-:Y:S02]  /*4680*/  BSSY B1, `(.L_x_156) ;  /* 0x0000005000017945 */ /* 0x000fe40003800000 */
[----:B------:R-:W-:-:S05]  /*4690*/  FFMA R13, R88, R154, R13 ;  /* 0x0000009a580d7223 */ /* 0x000fca000000000d */
[----:B------:R0:W-:Y:S05]  /*46a0*/  @P3 STG.E desc[UR36][R4.64+0x200], R13 ;  /* 0x0002000d04003986 */ /* 0x0001ea000c101924 */
[----:B------:R-:W-:Y:S05]  /*46b0*/  @!P1 BRA `(.L_x_157) ;  /* 0x0000000000049947 */ /* 0x000fea0003800000 */
[----:B------:R0:W5:Y:S02]  /*46c0*/  LDG.E.LTC128B R152, desc[UR36][R6.64+0x204] ;  /* 0x0002042406987981 */ /* 0x000164000c1e1920 */
.L_x_157:
[----:B------:R-:W-:Y:S05]  /*46d0*/  BSYNC B1 ;  /* 0x0000000000017941 */ /* 0x000fea0003800000 */
.L_x_156:
[----:B-----5:R-:W-:Y:S01]  /*46e0*/  FMUL R12, R152, R155 ;  /* 0x0000009b980c7220 */ /* 0x020fe20000400000 */
[----:B------:R-:W-:Y:S01]  /*46f0*/  ISETP.GT.AND P2, PT, R0, 0x8, P2 ;  /* 0x000000080000780c */ /* 0x000fe20001744270 */
[----:B------:R-:W-:Y:S02]  /*4700*/  BSSY B1, `(.L_x_158) ;  /* 0x0000005000017945 */ /* 0x000fe40003800000 */
[----:B------:R-:W-:-:S05]  /*4710*/  FFMA R89, R89, R154, R12 ;  /* 0x0000009a59597223 */ /* 0x000fca000000000c */
[----:B------:R0:W-:Y:S05]  /*4720*/  @P1 STG.E desc[UR36][R4.64+0x204], R89 ;  /* 0x0002045904001986 */ /* 0x0001ea000c101924 */
[----:B------:R-:W-:Y:S05]  /*4730*/  @!P2 BRA `(.L_x_159) ;  /* 0x000000000004a947 */ /* 0x000fea0003800000 */
[----:B------:R0:W5:Y:S02]  /*4740*/  LDG.E.LTC128B R152, desc[UR36][R8.64+0x200] ;  /* 0x0002002408987981 */ /* 0x000164000c1e1920 */
.L_x_159:
[----:B------:R-:W-:Y:S05]  /*4750*/  BSYNC B1 ;  /* 0x0000000000017941 */ /* 0x000fea0003800000 */
.L_x_158:
        /* <DEDUP_REMOVED lines=8> */
.L_x_161:
[----:B------:R-:W-:Y:S05]  /*47e0*/  BSYNC B1 ;  /* 0x0000000000017941 */ /* 0x000fea0003800000 */
.L_x_160:
        /* <DEDUP_REMOVED lines=8> */
.L_x_163:
[----:B------:R-:W-:Y:S05]  /*4870*/  BSYNC B1 ;  /* 0x0000000000017941 */ /* 0x000fea0003800000 */
.L_x_162:
[----:B0----5:R-:W-:Y:S01]  /*4880*/  FMUL R13, R152, R155 ;  /* 0x0000009b980d7220 */ /* 0x021fe20000400000 */
[----:B------:R-:W-:Y:S01]  /*4890*/  ISETP.GT.AND P0, PT, R0, RZ, P2 ;  /* 0x000000ff0000720c */ /* 0x000fe20001704270 */
[----:B------:R-:W-:Y:S02]  /*48a0*/  BSSY B1, `(.L_x_164) ;  /* 0x0000005000017945 */ /* 0x000fe40003800000 */
[----:B------:R-:W-:-:S05]  /*48b0*/  FFMA R13, R92, R154, R13 ;  /* 0x0000009a5c0d7223 */ /* 0x000fca000000000d */
[----:B------:R0:W-:Y:S05]  /*48c0*/  @P3 STG.E desc[UR36][R4.64+0x220], R13 ;  /* 0x0002200d04003986 */ /* 0x0001ea000c101924 */
[----:B------:R-:W-:Y:S05]  /*48d0*/  @!P0 BRA `(.L_x_165) ;  /* 0x0000000000048947 */ /* 0x000fea0003800000 */
[----:B------:R0:W5:Y:S02]  /*48e0*/  LDG.E.LTC128B R152, desc[UR36][R6.64+0x224] ;  /* 0x0002242406987981 */ /* 0x000164000c1e1920 */
.L_x_165:
[----:B------:R-:W-:Y:S05]  /*48f0*/  BSYNC B1 ;  /* 0x0000000000017941 */ /* 0x000fea0003800000 */
.L_x_164:
[----:B-----5:R-:W-:Y:S01]  /*4900*/  FMUL R12, R152, R155 ;  /* 0x0000009b980c7220 */ /* 0x020fe20000400000 */
[----:B------:R-:W-:Y:S01]  /*4910*/  ISETP.GT.AND P1, PT, R0, 0x8, P1 ;  /* 0x000000080000780c */ /* 0x000fe20000f24270 */
[----:B------:R-:W-:Y:S02]  /*4920*/  BSSY B1, `(.L_x_166) ;  /* 0x0000005000017945 */ /* 0x000fe40003800000 */
[----:B------:R-:W-:-:S05]  /*4930*/  FFMA R93, R93, R154, R12 ;  /* 0x0000009a5d5d7223 */ /* 0x000fca000000000c */
[----:B------:R0:W-:Y:S05]  /*4940*/  @P0 STG.E desc[UR36][R4.64+0x224], R93 ;  /* 0x0002245d04000986 */ /* 0x0001ea000c101924 */
[----:B------:R-:W-:Y:S05]  /*4950*/  @!P1 BRA `(.L_x_167) ;  /* 0x0000000000049947 */ /* 0x000fea0003800000 */
[----:B------:R0:W5:Y:S02]  /*4960*/  LDG.E.LTC128B R152, desc[UR36][R8.64+0x220] ;  /* 0x0002202408987981 */ /* 0x000164000c1e1920 */
.L_x_167:
[----:B------:R-:W-:Y:S05]  /*4970*/  BSYNC B1 ;  /* 0x0000000000017941 */ /* 0x000fea0003800000 */
.L_x_166:
        /* <DEDUP_REMOVED lines=8> */
.L_x_169:
[----:B------:R-:W-:Y:S05]  /*4a00*/  BSYNC B1 ;  /* 0x0000000000017941 */ /* 0x000fea0003800000 */
.L_x_168:
        /* <DEDUP_REMOVED lines=8> */
.L_x_171:
[----:B------:R-:W-:Y:S05]  /*4a90*/  BSYNC B1 ;  /* 0x0000000000017941 */ /* 0x000fea0003800000 */
.L_x_170:
[----:B0----5:R-:W-:Y:S01]  /*4aa0*/  FMUL R13, R152, R155 ;  /* 0x0000009b980d7220 */ /* 0x021fe20000400000 */
[----:B------:R-:W-:Y:S01]  /*4ab0*/  ISETP.GT.AND P2, PT, R0, RZ, P1 ;  /* 0x000000ff0000720c */ /* 0x000fe20000f44270 */
[----:B------:R-:W-:Y:S02]  /*4ac0*/  BSSY B1, `(.L_x_172) ;  /* 0x0000005000017945 */ /* 0x000fe40003800000 */
[----:B------:R-:W-:-:S05]  /*4ad0*/  FFMA R13, R96, R154, R13 ;  /* 0x0000009a600d7223 */ /* 0x000fca000000000d */
[----:B------:R0:W-:Y:S05]  /*4ae0*/  @P3 STG.E desc[UR36][R4.64+0x240], R13 ;  /* 0x0002400d04003986 */ /* 0x0001ea000c101924 */
[----:B------:R-:W-:Y:S05]  /*4af0*/  @!P2 BRA `(.L_x_173) ;  /* 0x000000000004a947 */ /* 0x000fea0003800000 */
[----:B------:R0:W5:Y:S02]  /*4b00*/  LDG.E.LTC128B R152, desc[UR36][R6.64+0x244] ;  /* 0x0002442406987981 */ /* 0x000164000c1e1920 */
.L_x_173:
[----:B------:R-:W-:Y:S05]  /*4b10*/  BSYNC B1 ;  /* 0x0000000000017941 */ /* 0x000fea0003800000 */
.L_x_172:
[----:B-----5:R-:W-:Y:S01]  /*4b20*/  FMUL R12, R152, R155 ;  /* 0x0000009b980c7220 */ /* 0x020fe20000400000 */
[----:B------:R-:W-:Y:S01]  /*4b30*/  ISETP.GT.AND P0, PT, R0, 0x8, P0 ;  /* 0x000000080000780c */ /* 0x000fe20000704270 */
[----:B------:R-:W-:Y:S02]  /*4b40*/  BSSY B1, `(.L_x_174) ;  /* 0x0000005000017945 */ /* 0x000fe40003800000 */
[----:B------:R-:W-:-:S05]  /*4b50*/  FFMA R97, R97, R154, R12 ;  /* 0x0000009a61617223 */ /* 0x000fca000000000c */
[----:B------:R0:W-:Y:S05]  /*4b60*/  @P2 STG.E desc[UR36][R4.64+0x244], R97 ;  /* 0x0002446104002986 */ /* 0x0001ea000c101924 */
[----:B------:R-:W-:Y:S05]  /*4b70*/  @!P0 BRA `(.L_x_175) ;  /* 0x0000000000048947 */ /* 0x000fea0003800000 */
[----:B------:R0:W5:Y:S02]  /*4b80*/  LDG.E.LTC128B R152, desc[UR36][R8.64+0x240] ;  /* 0x0002402408987981 */ /* 0x000164000c1e1920 */
.L_x_175:
[----:B------:R-:W-:Y:S05]  /*4b90*/  BSYNC B1 ;  /* 0x0000000000017941 */ /* 0x000fea0003800000 */
.L_x_174:
        /* <DEDUP_REMOVED lines=8> */
.L_x_177:
[----:B------:R-:W-:Y:S05]  /*4c20*/  BSYNC B1 ;  /* 0x0000000000017941 */ /* 0x000fea0003800000 */
.L_x_176:
        /* <DEDUP_REMOVED lines=8> */
.L_x_179:
[----:B------:R-:W-:Y:S05]  /*4cb0*/  BSYNC B1 ;  /* 0x0000000000017941 */ /* 0x000fea0003800000 */
.L_x_178:
[----:B0----5:R-:W-:Y:S01]  /*4cc0*/  FMUL R13, R152, R155 ;  /* 0x0000009b980d7220 */ /* 0x021fe20000400000 */
[----:B------:R-:W-:Y:S01]  /*4cd0*/  ISETP.GT.AND P1, PT, R0, RZ, P0 ;  /* 0x000000ff0000720c */ /* 0x000fe20000724270 */
[----:B------:R-:W-:Y:S02]  /*4ce0*/  BSSY B1, `(.L_x_180) ;  /* 0x0000005000017945 */ /* 0x000fe40003800000 */
[----:B------:R-:W-:-:S05]  /*4cf0*/  FFMA R13, R100, R154, R13 ;  /* 0x0000009a640d7223 */ /* 0x000fca000000000d */
[----:B------:R0:W-:Y:S05]  /*4d00*/  @P3 STG.E desc[UR36][R4.64+0x260], R13 ;  /* 0x0002600d04003986 */ /* 0x0001ea000c101924 */
[----:B------:R-:W-:Y:S05]  /*4d10*/  @!P1 BRA `(.L_x_181) ;  /* 0x0000000000049947 */ /* 0x000fea0003800000 */
[----:B------:R0:W5:Y:S02]  /*4d20*/  LDG.E.LTC128B R152, desc[UR36][R6.64+0x264] ;  /* 0x0002642406987981 */ /* 0x000164000c1e1920 */
.L_x_181:
[----:B------:R-:W-:Y:S05]  /*4d30*/  BSYNC B1 ;  /* 0x0000000000017941 */ /* 0x000fea0003800000 */
.L_x_180:
[----:B-----5:R-:W-:Y:S01]  /*4d40*/  FMUL R12, R152, R155 ;  /* 0x0000009b980c7220 */ /* 0x020fe20000400000 */
[----:B------:R-:W-:Y:S01]  /*4d50*/  ISETP.GT.AND P2, PT, R0, 0x8, P2 ;  /* 0x000000080000780c */ /* 0x000fe20001744270 */
[----:B------:R-:W-:Y:S02]  /*4d60*/  BSSY B1, `(.L_x_182) ;  /* 0x0000005000017945 */ /* 0x000fe40003800000 */
[----:B------:R-:W-:-:S05]  /*4d70*/  FFMA R101, R101, R154, R12 ;  /* 0x0000009a65657223 */ /* 0x000fca000000000c */
[----:B------:R0:W-:Y:S05]  /*4d80*/  @P1 STG.E desc[UR36][R4.64+0x264], R101 ;  /* 0x0002646504001986 */ /* 0x0001ea000c101924 */
[----:B------:R-:W-:Y:S05]  /*4d90*/  @!P2 BRA `(.L_x_183) ;  /* 0x000000000004a947 */ /* 0x000fea0003800000 */
[----:B------:R0:W5:Y:S02]  /*4da0*/  LDG.E.LTC128B R152, desc[UR36][R8.64+0x260] ;  /* 0x0002602408987981 */ /* 0x000164000c1e1920 */
.L_x_183:
[----:B------:R-:W-:Y:S05]  /*4db0*/  BSYNC B1 ;  /* 0x0000000000017941 */ /* 0x000fea0003800000 */
.L_x_182:
        /* <DEDUP_REMOVED lines=8> */
.L_x_185:
[----:B------:R-:W-:Y:S05]  /*4e40*/  BSYNC B1 ;  /* 0x0000000000017941 */ /* 0x000fea0003800000 */
.L_x_184:
        /* <DEDUP_REMOVED lines=8> */
.L_x_187:
[----:B------:R-:W-:Y:S05]  /*4ed0*/  BSYNC B1 ;  /* 0x0000000000017941 */ /* 0x000fea0003800000 */
.L_x_186:
[----:B0----5:R-:W-:Y:S01]  /*4ee0*/  FMUL R13, R152, R155 ;  /* 0x0000009b980d7220 */ /* 0x021fe20000400000 */
[----:B------:R-:W-:Y:S01]  /*4ef0*/  ISETP.GT.AND P0, PT, R0, RZ, P2 ;  /* 0x000000ff0000720c */ /* 0x000fe20001704270 */
[----:B------:R-:W-:Y:S02]  /*4f00*/  BSSY B1, `(.L_x_188) ;  /* 0x0000005000017945 */ /* 0x000fe40003800000 */
[----:B------:R-:W-:-:S05]  /*4f10*/  FFMA R13, R104, R154, R13 ;  /* 0x0000009a680d7223 */ /* 0x000fca000000000d */
[----:B------:R0:W-:Y:S05]  /*4f20*/  @P3 STG.E desc[UR36][R4.64+0x280], R13 ;  /* 0x0002800d04003986 */ /* 0x0001ea000c101924 */
[----:B------:R-:W-:Y:S05]  /*4f30*/  @!P0 BRA `(.L_x_189) ;  /* 0x0000000000048947 */ /* 0x000fea0003800000 */
[----:B------:R0:W5:Y:S02]  /*4f40*/  LDG.E.LTC128B R152, desc[UR36][R6.64+0x284] ;  /* 0x0002842406987981 */ /* 0x000164000c1e1920 */
.L_x_189:
[----:B------:R-:W-:Y:S05]  /*4f50*/  BSYNC B1 ;  /* 0x0000000000017941 */ /* 0x000fea0003800000 */
.L_x_188:
[----:B-----5:R-:W-:Y:S01]  /*4f60*/  FMUL R12, R152, R155 ;  /* 0x0000009b980c7220 */ /* 0x020fe20000400000 */
[----:B------:R-:W-:Y:S01]  /*4f70*/  ISETP.GT.AND P1, PT, R0, 0x8, P1 ;  /* 0x000000080000780c */ /* 0x000fe20000f24270 */
[----:B------:R-:W-:Y:S02]  /*4f80*/  BSSY B1, `(.L_x_190) ;  /* 0x0000005000017945 */ /* 0x000fe40003800000 */
[----:B------:R-:W-:-:S05]  /*4f90*/  FFMA R105, R105, R154, R12 ;  /* 0x0000009a69697223 */ /* 0x000fca000000000c */
[----:B------:R0:W-:Y:S05]  /*4fa0*/  @P0 STG.E desc[UR36][R4.64+0x284], R105 ;  /* 0x0002846904000986 */ /* 0x0001ea000c101924 */
[----:B------:R-:W-:Y:S05]  /*4fb0*/  @!P1 BRA `(.L_x_191) ;  /* 0x0000000000049947 */ /* 0x000fea0003800000 */
[----:B------:R0:W5:Y:S02]  /*4fc0*/  LDG.E.LTC128B R152, desc[UR36][R8.64+0x280] ;  /* 0x0002802408987981 */ /* 0x000164000c1e1920 */
.L_x_191:
[----:B------:R-:W-:Y:S05]  /*4fd0*/  BSYNC B1 ;  /* 0x0000000000017941 */ /* 0x000fea0003800000 */
.L_x_190:
        /* <DEDUP_REMOVED lines=8> */
.L_x_193:
[----:B------:R-:W-:Y:S05]  /*5060*/  BSYNC B1 ;  /* 0x0000000000017941 */ /* 0x000fea0003800000 */
.L_x_192:
        /* <DEDUP_REMOVED lines=8> */
.L_x_195:
[----:B------:R-:W-:Y:S05]  /*50f0*/  BSYNC B1 ;  /* 0x0000000000017941 */ /* 0x000fea0003800000 */
.L_x_194:
[----:B0----5:R-:W-:Y:S01]  /*5100*/  FMUL R13, R152, R155 ;  /* 0x0000009b980d7220 */ /* 0x021fe20000400000 */
[----:B------:R-:W-:Y:S01]  /*5110*/  ISETP.GT.AND P2, PT, R0, RZ, P1 ;  /* 0x000000ff0000720c */ /* 0x000fe20000f44270 */
[----:B------:R-:W-:Y:S02]  /*5120*/  BSSY B1, `(.L_x_196) ;  /* 0x0000005000017945 */ /* 0x000fe40003800000 */
[----:B------:R-:W-:-:S05]  /*5130*/  FFMA R13, R108, R154, R13 ;  /* 0x0000009a6c0d7223 */ /* 0x000fca000000000d */
[----:B------:R0:W-:Y:S05]  /*5140*/  @P3 STG.E desc[UR36][R4.64+0x2a0], R13 ;  /* 0x0002a00d04003986 */ /* 0x0001ea000c101924 */
[----:B------:R-:W-:Y:S05]  /*5150*/  @!P2 BRA `(.L_x_197) ;  /* 0x000000000004a947 */ /* 0x000fea0003800000 */
[----:B------:R0:W5:Y:S02]  /*5160*/  LDG.E.LTC128B R152, desc[UR36][R6.64+0x2a4] ;  /* 0x0002a42406987981 */ /* 0x000164000c1e1920 */
.L_x_197:
[----:B------:R-:W-:Y:S05]  /*5170*/  BSYNC B1 ;  /* 0x0000000000017941 */ /* 0x000fea0003800000 */
.L_x_196:
[----:B-----5:R-:W-:Y:S01]  /*5180*/  FMUL R12, R152, R155 ;  /* 0x0000009b980c7220 */ /* 0x020fe20000400000 */
[----:B------:R-:W-:Y:S01]  /*5190*/  ISETP.GT.AND P0, PT, R0, 0x8, P0 ;  /* 0x000000080000780c */ /* 0x000fe20000704270 */
[----:B------:R-:W-:Y:S02]  /*51a0*/  BSSY B1, `(.L_x_198) ;  /* 0x0000005000017945 */ /* 0x000fe40003800000 */
[----:B------:R-:W-:-:S05]  /*51b0*/  FFMA R109, R109, R154, R12 ;  /* 0x0000009a6d6d7223 */ /* 0x000fca000000000c */
[----:B------:R0:W-:Y:S05]  /*51c0*/  @P2 STG.E desc[UR36][R4.64+0x2a4], R109 ;  /* 0x0002a46d04002986 */ /* 0x0001ea000c101924 */
[----:B------:R-:W-:Y:S05]  /*51d0*/  @!P0 BRA `(.L_x_199) ;  /* 0x0000000000048947 */ /* 0x000fea0003800000 */
[----:B------:R0:W5:Y:S02]  /*51e0*/  LDG.E.LTC128B R152, desc[UR36][R8.64+0x2a0] ;  /* 0x0002a02408987981 */ /* 0x000164000c1e1920 */
.L_x_199:
[----:B------:R-:W-:Y:S05]  /*51f0*/  BSYNC B1 ;  /* 0x0000000000017941 */ /* 0x000fea0003800000 */
.L_x_198:
        /* <DEDUP_REMOVED lines=8> */
.L_x_201:
[----:B------:R-:W-:Y:S05]  /*5280*/  BSYNC B1 ;  /* 0x0000000000017941 */ /* 0x000fea0003800000 */
.L_x_200:
        /* <DEDUP_REMOVED lines=8> */
.L_x_203:
[----:B------:R-:W-:Y:S05]  /*5310*/  BSYNC B1 ;  /* 0x0000000000017941 */ /* 0x000fea0003800000 */
.L_x_202:
[----:B0----5:R-:W-:Y:S01]  /*5320*/  FMUL R13, R152, R155 ;  /* 0x0000009b980d7220 */ /* 0x021fe20000400000 */
[----:B------:R-:W-:Y:S01]  /*5330*/  ISETP.GT.AND P1, PT, R0, RZ, P0 ;  /* 0x000000ff0000720c */ /* 0x000fe20000724270 */
[----:B------:R-:W-:Y:S02]  /*5340*/  BSSY B1, `(.L_x_204) ;  /* 0x0000005000017945 */ /* 0x000fe40003800000 */
[----:B------:R-:W-:-:S05]  /*5350*/  FFMA R13, R112, R154, R13 ;  /* 0x0000009a700d7223 */ /* 0x000fca000000000d */
[----:B------:R0:W-:Y:S05]  /*5360*/  @P3 STG.E desc[UR36][R4.64+0x2c0], R13 ;  /* 0x0002c00d04003986 */ /* 0x0001ea000c101924 */
[----:B------:R-:W-:Y:S05]  /*5370*/  @!P1 BRA `(.L_x_205) ;  /* 0x0000000000049947 */ /* 0x000fea0003800000 */
[----:B------:R0:W5:Y:S02]  /*5380*/  LDG.E.LTC128B R152, desc[UR36][R6.64+0x2c4] ;  /* 0x0002c42406987981 */ /* 0x000164000c1e1920 */
.L_x_205:
[----:B------:R-:W-:Y:S05]  /*5390*/  BSYNC B1 ;  /* 0x0000000000017941 */ /* 0x000fea0003800000 */
.L_x_204:
[----:B-----5:R-:W-:Y:S01]  /*53a0*/  FMUL R12, R152, R155 ;  /* 0x0000009b980c7220 */ /* 0x020fe20000400000 */
[----:B------:R-:W-:Y:S01]  /*53b0*/  ISETP.GT.AND P2, PT, R0, 0x8, P2 ;  /* 0x000000080000780c */ /* 0x000fe20001744270 */
[----:B------:R-:W-:Y:S02]  /*53c0*/  BSSY B1, `(.L_x_206) ;  /* 0x0000005000017945 */ /* 0x000fe40003800000 */
[----:B------:R-:W-:-:S05]  /*53d0*/  FFMA R113, R113, R154, R12 ;  /* 0x0000009a71717223 */ /* 0x000fca000000000c */
[----:B------:R0:W-:Y:S05]  /*53e0*/  @P1 STG.E desc[UR36][R4.64+0x2c4], R113 ;  /* 0x0002c47104001986 */ /* 0x0001ea000c101924 */
[----:B------:R-:W-:Y:S05]  /*53f0*/  @!P2 BRA `(.L_x_207) ;  /* 0x000000000004a947 */ /* 0x000fea0003800000 */
[----:B------:R0:W5:Y:S02]  /*5400*/  LDG.E.LTC128B R152, desc[UR36][R8.64+0x2c0] ;  /* 0x0002c02408987981 */ /* 0x000164000c1e1920 */
.L_x_207:
[----:B------:R-:W-:Y:S05]  /*5410*/  BSYNC B1 ;  /* 0x0000000000017941 */ /* 0x000fea0003800000 */
.L_x_206:
        /* <DEDUP_REMOVED lines=8> */
.L_x_209:
[----:B------:R-:W-:Y:S05]  /*54a0*/  BSYNC B1 ;  /* 0x0000000000017941 */ /* 0x000fea0003800000 */
.L_x_208:
        /* <DEDUP_REMOVED lines=8> */
.L_x_211:
[----:B------:R-:W-:Y:S05]  /*5530*/  BSYNC B1 ;  /* 0x0000000000017941 */ /* 0x000fea0003800000 */
.L_x_210:
[----:B0----5:R-:W-:Y:S01]  /*5540*/  FMUL R13, R152, R155 ;  /* 0x0000009b980d7220 */ /* 0x021fe20000400000 */
[----:B------:R-:W-:Y:S01]  /*5550*/  ISETP.GT.AND P0, PT, R0, RZ, P2 ;  /* 0x000000ff0000720c */ /* 0x000fe20001704270 */
[----:B------:R-:W-:Y:S02]  /*5560*/  BSSY B1, `(.L_x_212) ;  /* 0x0000005000017945 */ /* 0x000fe40003800000 */
[----:B------:R-:W-:-:S05]  /*5570*/  FFMA R13, R116, R154, R13 ;  /* 0x0000009a740d7223 */ /* 0x000fca000000000d */
[----:B------:R0:W-:Y:S05]  /*5580*/  @P3 STG.E desc[UR36][R4.64+0x2e0], R13 ;  /* 0x0002e00d04003986 */ /* 0x0001ea000c101924 */
[----:B------:R-:W-:Y:S05]  /*5590*/  @!P0 BRA `(.L_x_213) ;  /* 0x0000000000048947 */ /* 0x000fea0003800000 */
[----:B------:R0:W5:Y:S02]  /*55a0*/  LDG.E.LTC128B R152, desc[UR36][R6.64+0x2e4] ;  /* 0x0002e42406987981 */ /* 0x000164000c1e1920 */
.L_x_213:
[----:B------:R-:W-:Y:S05]  /*55b0*/  BSYNC B1 ;  /* 0x0000000000017941 */ /* 0x000fea0003800000 */
.L_x_212:
[----:B-----5:R-:W-:Y:S01]  /*55c0*/  FMUL R12, R152, R155 ;  /* 0x0000009b980c7220 */ /* 0x020fe20000400000 */
[----:B------:R-:W-:Y:S01]  /*55d0*/  ISETP.GT.AND P1, PT, R0, 0x8, P1 ;  /* 0x000000080000780c */ /* 0x000fe20000f24270 */
[----:B------:R-:W-:Y:S02]  /*55e0*/  BSSY B1, `(.L_x_214) ;  /* 0x0000005000017945 */ /* 0x000fe40003800000 */
[----:B------:R-:W-:-:S05]  /*55f0*/  FFMA R117, R117, R154, R12 ;  /* 0x0000009a75757223 */ /* 0x000fca000000000c */
[----:B------:R0:W-:Y:S05]  /*5600*/  @P0 STG.E desc[UR36][R4.64+0x2e4], R117 ;  /* 0x0002e47504000986 */ /* 0x0001ea000c101924 */
[----:B------:R-:W-:Y:S05]  /*5610*/  @!P1 BRA `(.L_x_215) ;  /* 0x0000000000049947 */ /* 0x000fea0003800000 */
[----:B------:R0:W5:Y:S02]  /*5620*/  LDG.E.LTC128B R152, desc[UR36][R8.64+0x2e0] ;  /* 0x0002e02408987981 */ /* 0x000164000c1e1920 */
.L_x_215:
[----:B------:R-:W-:Y:S05]  /*5630*/  BSYNC B1 ;  /* 0x0000000000017941 */ /* 0x000fea0003800000 */
.L_x_214:
        /* <DEDUP_REMOVED lines=8> */
.L_x_217:
[----:B------:R-:W-:Y:S05]  /*56c0*/  BSYNC B1 ;  /* 0x0000000000017941 */ /* 0x000fea0003800000 */
.L_x_216:
        /* <DEDUP_REMOVED lines=8> */
.L_x_219:
[----:B------:R-:W-:Y:S05]  /*5750*/  BSYNC B1 ;  /* 0x0000000000017941 */ /* 0x000fea0003800000 */
.L_x_218:
[----:B0----5:R-:W-:Y:S01]  /*5760*/  FMUL R13, R152, R155 ;  /* 0x0000009b980d7220 */ /* 0x021fe20000400000 */
[----:B------:R-:W-:Y:S01]  /*5770*/  ISETP.GT.AND P2, PT, R0, RZ, P1 ;  /* 0x000000ff0000720c */ /* 0x000fe20000f44270 */
[----:B------:R-:W-:Y:S02]  /*5780*/  BSSY B1, `(.L_x_220) ;  /* 0x0000005000017945 */ /* 0x000fe40003800000 */
[----:B------:R-:W-:-:S05]  /*5790*/  FFMA R13, R120, R154, R13 ;  /* 0x0000009a780d7223 */ /* 0x000fca000000000d */
[----:B------:R0:W-:Y:S05]  /*57a0*/  @P3 STG.E desc[UR36][R4.64+0x300], R13 ;  /* 0x0003000d04003986 */ /* 0x0001ea000c101924 */
[----:B------:R-:W-:Y:S05]  /*57b0*/  @!P2 BRA `(.L_x_221) ;  /* 0x000000000004a947 */ /* 0x000fea0003800000 */
[----:B------:R0:W5:Y:S02]  /*57c0*/  LDG.E.LTC128B R152, desc[UR36][R6.64+0x304] ;  /* 0x0003042406987981 */ /* 0x000164000c1e1920 */
.L_x_221:
[----:B------:R-:W-:Y:S05]  /*57d0*/  BSYNC B1 ;  /* 0x0000000000017941 */ /* 0x000fea0003800000 */
.L_x_220:
[----:B-----5:R-:W-:Y:S01]  /*57e0*/  FMUL R12, R152, R155 ;  /* 0x0000009b980c7220 */ /* 0x020fe20000400000 */
[----:B------:R-:W-:Y:S01]  /*57f0*/  ISETP.GT.AND P0, PT, R0, 0x8, P0 ;  /* 0x000000080000780c */ /* 0x000fe20000704270 */
[----:B------:R-:W-:Y:S02]  /*5800*/  BSSY B1, `(.L_x_222) ;  /* 0x0000005000017945 */ /* 0x000fe40003800000 */
[----:B------:R-:W-:-:S05]  /*5810*/  FFMA R121, R121, R154, R12 ;  /* 0x0000009a79797223 */ /* 0x000fca000000000c */
[----:B------:R0:W-:Y:S05]  /*5820*/  @P2 STG.E desc[UR36][R4.64+0x304], R121 ;  /* 0x0003047904002986 */ /* 0x0001ea000c101924 */
[----:B------:R-:W-:Y:S05]  /*5830*/  @!P0 BRA `(.L_x_223) ;  /* 0x0000000000048947 */ /* 0x000fea0003800000 */
[----:B------:R0:W5:Y:S02]  /*5840*/  LDG.E.LTC128B R152, desc[UR36][R8.64+0x300] ;  /* 0x0003002408987981 */ /* 0x000164000c1e1920 */
.L_x_223:
[----:B------:R-:W-:Y:S05]  /*5850*/  BSYNC B1 ;  /* 0x0000000000017941 */ /* 0x000fea0003800000 */
.L_x_222:
        /* <DEDUP_REMOVED lines=8> */
.L_x_225:
[----:B------:R-:W-:Y:S05]  /*58e0*/  BSYNC B1 ;  /* 0x0000000000017941 */ /* 0x000fea0003800000 */
.L_x_224:
        /* <DEDUP_REMOVED lines=8> */
.L_x_227:
[----:B------:R-:W-:Y:S05]  /*5970*/  BSYNC B1 ;  /* 0x0000000000017941 */ /* 0x000fea0003800000 */
.L_x_226:
[----:B0----5:R-:W-:Y:S01]  /*5980*/  FMUL R13, R152, R155 ;  /* 0x0000009b980d7220 */ /* 0x021fe20000400000 */
[----:B------:R-:W-:Y:S01]  /*5990*/  ISETP.GT.AND P1, PT, R0, RZ, P0 ;  /* 0x000000ff0000720c */ /* 0x000fe20000724270 */
[----:B------:R-:W-:Y:S02]  /*59a0*/  BSSY B1, `(.L_x_228) ;  /* 0x0000005000017945 */ /* 0x000fe40003800000 */
[----:B------:R-:W-:-:S05]  /*59b0*/  FFMA R13, R124, R154, R13 ;  /* 0x0000009a7c0d7223 */ /* 0x000fca000000000d */
[----:B------:R0:W-:Y:S05]  /*59c0*/  @P3 STG.E desc[UR36][R4.64+0x320], R13 ;  /* 0x0003200d04003986 */ /* 0x0001ea000c101924 */
[----:B------:R-:W-:Y:S05]  /*59d0*/  @!P1 BRA `(.L_x_229) ;  /* 0x0000000000049947 */ /* 0x000fea0003800000 */
[----:B------:R0:W5:Y:S02]  /*59e0*/  LDG.E.LTC128B R152, desc[UR36][R6.64+0x324] ;  /* 0x0003242406987981 */ /* 0x000164000c1e1920 */
.L_x_229:
[----:B------:R-:W-:Y:S05]  /*59f0*/  BSYNC B1 ;  /* 0x0000000000017941 */ /* 0x000fea0003800000 */
.L_x_228:
[----:B-----5:R-:W-:Y:S01]  /*5a00*/  FMUL R12, R152, R155 ;  /* 0x0000009b980c7220 */ /* 0x020fe20000400000 */
[----:B------:R-:W-:Y:S01]  /*5a10*/  ISETP.GT.AND P2, PT, R0, 0x8, P2 ;  /* 0x000000080000780c */ /* 0x000fe20001744270 */
[----:B------:R-:W-:Y:S02]  /*5a20*/  BSSY B1, `(.L_x_230) ;  /* 0x0000005000017945 */ /* 0x000fe40003800000 */
[----:B------:R-:W-:-:S05]  /*5a30*/  FFMA R125, R125, R154, R12 ;  /* 0x0000009a7d7d7223 */ /* 0x000fca000000000c */
[----:B------:R0:W-:Y:S05]  /*5a40*/  @P1 STG.E desc[UR36][R4.64+0x324], R125 ;  /* 0x0003247d04001986 */ /* 0x0001ea000c101924 */
[----:B------:R-:W-:Y:S05]  /*5a50*/  @!P2 BRA `(.L_x_231) ;  /* 0x000000000004a947 */ /* 0x000fea0003800000 */
[----:B------:R0:W5:Y:S02]  /*5a60*/  LDG.E.LTC128B R152, desc[UR36][R8.64+0x320] ;  /* 0x0003202408987981 */ /* 0x000164000c1e1920 */
.L_x_231:
[----:B------:R-:W-:Y:S05]  /*5a70*/  BSYNC B1 ;  /* 0x0000000000017941 */ /* 0x000fea0003800000 */
.L_x_230:
        /* <DEDUP_REMOVED lines=8> */
.L_x_233:
[----:B------:R-:W-:Y:S05]  /*5b00*/  BSYNC B1 ;  /* 0x0000000000017941 */ /* 0x000fea0003800000 */
.L_x_232:
        /* <DEDUP_REMOVED lines=8> */
.L_x_235:
[----:B------:R-:W-:Y:S05]  /*5b90*/  BSYNC B1 ;  /* 0x0000000000017941 */ /* 0x000fea0003800000 */
.L_x_234:
[----:B0----5:R-:W-:Y:S01]  /*5ba0*/  FMUL R13, R152, R155 ;  /* 0x0000009b980d7220 */ /* 0x021fe20000400000 */
[----:B------:R-:W-:Y:S01]  /*5bb0*/  ISETP.GT.AND P0, PT, R0, RZ, P2 ;  /* 0x000000ff0000720c */ /* 0x000fe20001704270 */
[----:B------:R-:W-:Y:S02]  /*5bc0*/  BSSY B1, `(.L_x_236) ;  /* 0x0000005000017945 */ /* 0x000fe40003800000 */
[----:B------:R-:W-:-:S05]  /*5bd0*/  FFMA R13, R128, R154, R13 ;  /* 0x0000009a800d7223 */ /* 0x000fca000000000d */
[----:B------:R0:W-:Y:S05]  /*5be0*/  @P3 STG.E desc[UR36][R4.64+0x340], R13 ;  /* 0x0003400d04003986 */ /* 0x0001ea000c101924 */
[----:B------:R-:W-:Y:S05]  /*5bf0*/  @!P0 BRA `(.L_x_237) ;  /* 0x0000000000048947 */ /* 0x000fea0003800000 */
[----:B------:R0:W5:Y:S02]  /*5c00*/  LDG.E.LTC128B R152, desc[UR36][R6.64+0x344] ;  /* 0x0003442406987981 */ /* 0x000164000c1e1920 */
.L_x_237:
[----:B------:R-:W-:Y:S05]  /*5c10*/  BSYNC B1 ;  /* 0x0000000000017941 */ /* 0x000fea0003800000 */
.L_x_236:
[----:B-----5:R-:W-:Y:S01]  /*5c20*/  FMUL R12, R152, R155 ;  /* 0x0000009b980c7220 */ /* 0x020fe20000400000 */
[----:B------:R-:W-:Y:S01]  /*5c30*/  ISETP.GT.AND P1, PT, R0, 0x8, P1 ;  /* 0x000000080000780c */ /* 0x000fe20000f24270 */
[----:B------:R-:W-:Y:S02]  /*5c40*/  BSSY B1, `(.L_x_238) ;  /* 0x0000005000017945 */ /* 0x000fe40003800000 */
[----:B------:R-:W-:-:S05]  /*5c50*/  FFMA R129, R129, R154, R12 ;  /* 0x0000009a81817223 */ /* 0x000fca000000000c */
[----:B------:R0:W-:Y:S05]  /*5c60*/  @P0 STG.E desc[UR36][R4.64+0x344], R129 ;  /* 0x0003448104000986 */ /* 0x0001ea000c101924 */
[----:B------:R-:W-:Y:S05]  /*5c70*/  @!P1 BRA `(.L_x_239) ;  /* 0x0000000000049947 */ /* 0x000fea0003800000 */
[----:B------:R0:W5:Y:S02]  /*5c80*/  LDG.E.LTC128B R152, desc[UR36][R8.64+0x340] ;  /* 0x0003402408987981 */ /* 0x000164000c1e1920 */
.L_x_239:
[----:B------:R-:W-:Y:S05]  /*5c90*/  BSYNC B1 ;  /* 0x0000000000017941 */ /* 0x000fea0003800000 */
.L_x_238:
        /* <DEDUP_REMOVED lines=8> */
.L_x_241:
[----:B------:R-:W-:Y:S05]  /*5d20*/  BSYNC B1 ;  /* 0x0000000000017941 */ /* 0x000fea0003800000 */
.L_x_240:
        /* <DEDUP_REMOVED lines=8> */
.L_x_243:
[----:B------:R-:W-:Y:S05]  /*5db0*/  BSYNC B1 ;  /* 0x0000000000017941 */ /* 0x000fea0003800000 */
.L_x_242:
[----:B0----5:R-:W-:Y:S01]  /*5dc0*/  FMUL R13, R152, R155 ;  /* 0x0000009b980d7220 */ /* 0x021fe20000400000 */
[----:B------:R-:W-:Y:S01]  /*5dd0*/  ISETP.GT.AND P2, PT, R0, RZ, P1 ;  /* 0x000000ff0000720c */ /* 0x000fe20000f44270 */
[----:B------:R-:W-:Y:S02]  /*5de0*/  BSSY B1, `(.L_x_244) ;  /* 0x0000005000017945 */ /* 0x000fe40003800000 */
[----:B------:R-:W-:-:S05]  /*5df0*/  FFMA R13, R132, R154, R13 ;  /* 0x0000009a840d7223 */ /* 0x000fca000000000d */
[----:B------:R0:W-:Y:S05]  /*5e00*/  @P3 STG.E desc[UR36][R4.64+0x360], R13 ;  /* 0x0003600d04003986 */ /* 0x0001ea000c101924 */
[----:B------:R-:W-:Y:S05]  /*5e10*/  @!P2 BRA `(.L_x_245) ;  /* 0x000000000004a947 */ /* 0x000fea0003800000 */
[----:B------:R0:W5:Y:S02]  /*5e20*/  LDG.E.LTC128B R152, desc[UR36][R6.64+0x364] ;  /* 0x0003642406987981 */ /* 0x000164000c1e1920 */
.L_x_245:
[----:B------:R-:W-:Y:S05]  /*5e30*/  BSYNC B1 ;  /* 0x0000000000017941 */ /* 0x000fea0003800000 */
.L_x_244:
[----:B-----5:R-:W-:Y:S01]  /*5e40*/  FMUL R12, R152, R155 ;  /* 0x0000009b980c7220 */ /* 0x020fe20000400000 */
[----:B------:R-:W-:Y:S01]  /*5e50*/  ISETP.GT.AND P0, PT, R0, 0x8, P0 ;  /* 0x000000080000780c */ /* 0x000fe20000704270 */
[----:B------:R-:W-:Y:S02]  /*5e60*/  BSSY B1, `(.L_x_246) ;  /* 0x0000005000017945 */ /* 0x000fe40003800000 */
[----:B------:R-:W-:-:S05]  /*5e70*/  FFMA R133, R133, R154, R12 ;  /* 0x0000009a85857223 */ /* 0x000fca000000000c */
[----:B------:R0:W-:Y:S05]  /*5e80*/  @P2 STG.E desc[UR36][R4.64+0x364], R133 ;  /* 0x0003648504002986 */ /* 0x0001ea000c101924 */
[----:B------:R-:W-:Y:S05]  /*5e90*/  @!P0 BRA `(.L_x_247) ;  /* 0x0000000000048947 */ /* 0x000fea0003800000 */
[----:B------:R0:W5:Y:S02]  /*5ea0*/  LDG.E.LTC128B R152, desc[UR36][R8.64+0x360] ;  /* 0x0003602408987981 */ /* 0x000164000c1e1920 */
.L_x_247:
[----:B------:R-:W-:Y:S05]  /*5eb0*/  BSYNC B1 ;  /* 0x0000000000017941 */ /* 0x000fea0003800000 */
.L_x_246:
        /* <DEDUP_REMOVED lines=8> */
.L_x_249:
[----:B------:R-:W-:Y:S05]  /*5f40*/  BSYNC B1 ;  /* 0x0000000000017941 */ /* 0x000fea0003800000 */
.L_x_248:
        /* <DEDUP_REMOVED lines=8> */
.L_x_251:
[----:B------:R-:W-:Y:S05]  /*5fd0*/  BSYNC B1 ;  /* 0x0000000000017941 */ /* 0x000fea0003800000 */
.L_x_250:
[----:B0----5:R-:W-:Y:S01]  /*5fe0*/  FMUL R13, R152, R155 ;  /* 0x0000009b980d7220 */ /* 0x021fe20000400000 */
[----:B------:R-:W-:Y:S01]  /*5ff0*/  ISETP.GT.AND P1, PT, R0, RZ, P0 ;  /* 0x000000ff0000720c */ /* 0x000fe20000724270 */
[----:B------:R-:W-:Y:S02]  /*6000*/  BSSY B1, `(.L_x_252) ;  /* 0x0000005000017945 */ /* 0x000fe40003800000 */
[----:B------:R-:W-:-:S05]  /*6010*/  FFMA R13, R136, R154, R13 ;  /* 0x0000009a880d7223 */ /* 0x000fca000000000d */
[----:B------:R0:W-:Y:S05]  /*6020*/  @P3 STG.E desc[UR36][R4.64+0x380], R13 ;  /* 0x0003800d04003986 */ /* 0x0001ea000c101924 */
[----:B------:R-:W-:Y:S05]  /*6030*/  @!P1 BRA `(.L_x_253) ;  /* 0x0000000000049947 */ /* 0x000fea0003800000 */
[----:B------:R0:W5:Y:S02]  /*6040*/  LDG.E.LTC128B R152, desc[UR36][R6.64+0x384] ;  /* 0x0003842406987981 */ /* 0x000164000c1e1920 */
.L_x_253:
[----:B------:R-:W-:Y:S05]  /*6050*/  BSYNC B1 ;  /* 0x0000000000017941 */ /* 0x000fea0003800000 */
.L_x_252:
[----:B-----5:R-:W-:Y:S01]  /*6060*/  FMUL R12, R152, R155 ;  /* 0x0000009b980c7220 */ /* 0x020fe20000400000 */
[----:B------:R-:W-:Y:S01]  /*6070*/  ISETP.GT.AND P2, PT, R0, 0x8, P2 ;  /* 0x000000080000780c */ /* 0x000fe20001744270 */
[----:B------:R-:W-:Y:S02]  /*6080*/  BSSY B1, `(.L_x_254) ;  /* 0x0000005000017945 */ /* 0x000fe40003800000 */
[----:B------:R-:W-:-:S05]  /*6090*/  FFMA R137, R137, R154, R12 ;  /* 0x0000009a89897223 */ /* 0x000fca000000000c */
[----:B------:R0:W-:Y:S05]  /*60a0*/  @P1 STG.E desc[UR36][R4.64+0x384], R137 ;  /* 0x0003848904001986 */ /* 0x0001ea000c101924 */
[----:B------:R-:W-:Y:S05]  /*60b0*/  @!P2 BRA `(.L_x_255) ;  /* 0x000000000004a947 */ /* 0x000fea0003800000 */
[----:B------:R0:W5:Y:S02]  /*60c0*/  LDG.E.LTC128B R152, desc[UR36][R8.64+0x380] ;  /* 0x0003802408987981 */ /* 0x000164000c1e1920 */
.L_x_255:
[----:B------:R-:W-:Y:S05]  /*60d0*/  BSYNC B1 ;  /* 0x0000000000017941 */ /* 0x000fea0003800000 */
.L_x_254:
        /* <DEDUP_REMOVED lines=8> */
.L_x_257:
[----:B------:R-:W-:Y:S05]  /*6160*/  BSYNC B1 ;  /* 0x0000000000017941 */ /* 0x000fea0003800000 */
.L_x_256:
        /* <DEDUP_REMOVED lines=8> */
.L_x_259:
[----:B------:R-:W-:Y:S05]  /*61f0*/  BSYNC B1 ;  /* 0x0000000000017941 */ /* 0x000fea0003800000 */
.L_x_258:
[----:B0----5:R-:W-:Y:S01]  /*6200*/  FMUL R13, R152, R155 ;  /* 0x0000009b980d7220 */ /* 0x021fe20000400000 */
[----:B------:R-:W-:Y:S01]  /*6210*/  ISETP.GT.AND P0, PT, R0, RZ, P2 ;  /* 0x000000ff0000720c */ /* 0x000fe20001704270 */
[----:B------:R-:W-:Y:S02]  /*6220*/  BSSY B1, `(.L_x_260) ;  /* 0x0000005000017945 */ /* 0x000fe40003800000 */
[----:B------:R-:W-:-:S05]  /*6230*/  FFMA R13, R140, R154, R13 ;  /* 0x0000009a8c0d7223 */ /* 0x000fca000000000d */
[----:B------:R0:W-:Y:S05]  /*6240*/  @P3 STG.E desc[UR36][R4.64+0x3a0], R13 ;  /* 0x0003a00d04003986 */ /* 0x0001ea000c101924 */
[----:B------:R-:W-:Y:S05]  /*6250*/  @!P0 BRA `(.L_x_261) ;  /* 0x0000000000048947 */ /* 0x000fea0003800000 */
[----:B------:R0:W5:Y:S02]  /*6260*/  LDG.E.LTC128B R152, desc[UR36][R6.64+0x3a4] ;  /* 0x0003a42406987981 */ /* 0x000164000c1e1920 */
.L_x_261:
[----:B------:R-:W-:Y:S05]  /*6270*/  BSYNC B1 ;  /* 0x0000000000017941 */ /* 0x000fea0003800000 */
.L_x_260:
[----:B-----5:R-:W-:Y:S01]  /*6280*/  FMUL R12, R152, R155 ;  /* 0x0000009b980c7220 */ /* 0x020fe20000400000 */
[----:B------:R-:W-:Y:S01]  /*6290*/  ISETP.GT.AND P1, PT, R0, 0x8, P1 ;  /* 0x000000080000780c */ /* 0x000fe20000f24270 */
[----:B------:R-:W-:Y:S02]  /*62a0*/  BSSY B1, `(.L_x_262) ;  /* 0x0000005000017945 */ /* 0x000fe40003800000 */
[----:B------:R-:W-:-:S05]  /*62b0*/  FFMA R141, R141, R154, R12 ;  /* 0x0000009a8d8d7223 */ /* 0x000fca000000000c */
[----:B------:R0:W-:Y:S05]  /*62c0*/  @P0 STG.E desc[UR36][R4.64+0x3a4], R141 ;  /* 0x0003a48d04000986 */ /* 0x0001ea000c101924 */
[----:B------:R-:W-:Y:S05]  /*62d0*/  @!P1 BRA `(.L_x_263) ;  /* 0x0000000000049947 */ /* 0x000fea0003800000 */
[----:B------:R0:W5:Y:S02]  /*62e0*/  LDG.E.LTC128B R152, desc[UR36][R8.64+0x3a0] ;  /* 0x0003a02408987981 */ /* 0x000164000c1e1920 */
.L_x_263:
[----:B------:R-:W-:Y:S05]  /*62f0*/  BSYNC B1 ;  /* 0x0000000000017941 */ /* 0x000fea0003800000 */
.L_x_262:
        /* <DEDUP_REMOVED lines=8> */
.L_x_265:
[----:B------:R-:W-:Y:S05]  /*6380*/  BSYNC B1 ;  /* 0x0000000000017941 */ /* 0x000fea0003800000 */
.L_x_264:
        /* <DEDUP_REMOVED lines=8> */
.L_x_267:
[----:B------:R-:W-:Y:S05]  /*6410*/  BSYNC B1 ;  /* 0x0000000000017941 */ /* 0x000fea0003800000 */
.L_x_266:
[----:B0----5:R-:W-:Y:S01]  /*6420*/  FMUL R13, R152, R155 ;  /* 0x0000009b980d7220 */ /* 0x021fe20000400000 */
[----:B------:R-:W-:Y:S01]  /*6430*/  ISETP.GT.AND P2, PT, R0, RZ, P1 ;  /* 0x000000ff0000720c */ /* 0x000fe20000f44270 */
[----:B------:R-:W-:Y:S02]  /*6440*/  BSSY B1, `(.L_x_268) ;  /* 0x0000005000017945 */ /* 0x000fe40003800000 */
[----:B------:R-:W-:-:S05]  /*6450*/  FFMA R13, R144, R154, R13 ;  /* 0x0000009a900d7223 */ /* 0x000fca000000000d */
[----:B------:R0:W-:Y:S05]  /*6460*/  @P3 STG.E desc[UR36][R4.64+0x3c0], R13 ;  /* 0x0003c00d04003986 */ /* 0x0001ea000c101924 */
[----:B------:R-:W-:Y:S05]  /*6470*/  @!P2 BRA `(.L_x_269) ;  /* 0x000000000004a947 */ /* 0x000fea0003800000 */
[----:B------:R0:W5:Y:S02]  /*6480*/  LDG.E.LTC128B R152, desc[UR36][R6.64+0x3c4] ;  /* 0x0003c42406987981 */ /* 0x000164000c1e1920 */
.L_x_269:
[----:B------:R-:W-:Y:S05]  /*6490*/  BSYNC B1 ;  /* 0x0000000000017941 */ /* 0x000fea0003800000 */
.L_x_268:
[----:B-----5:R-:W-:Y:S01]  /*64a0*/  FMUL R12, R152, R155 ;  /* 0x0000009b980c7220 */ /* 0x020fe20000400000 */
[----:B------:R-:W-:Y:S01]  /*64b0*/  ISETP.GT.AND P0, PT, R0, 0x8, P0 ;  /* 0x000000080000780c */ /* 0x000fe20000704270 */
[----:B------:R-:W-:Y:S02]  /*64c0*/  BSSY B1, `(.L_x_270) ;  /* 0x0000005000017945 */ /* 0x000fe40003800000 */
[----:B------:R-:W-:-:S05]  /*64d0*/  FFMA R145, R145, R154, R12 ;  /* 0x0000009a91917223 */ /* 0x000fca000000000c */
[----:B------:R0:W-:Y:S05]  /*64e0*/  @P2 STG.E desc[UR36][R4.64+0x3c4], R145 ;  /* 0x0003c49104002986 */ /* 0x0001ea000c101924 */
[----:B------:R-:W-:Y:S05]  /*64f0*/  @!P0 BRA `(.L_x_271) ;  /* 0x0000000000048947 */ /* 0x000fea0003800000 */
[----:B------:R0:W5:Y:S02]  /*6500*/  LDG.E.LTC128B R152, desc[UR36][R8.64+0x3c0] ;  /* 0x0003c02408987981 */ /* 0x000164000c1e1920 */
.L_x_271:
[----:B------:R-:W-:Y:S05]  /*6510*/  BSYNC B1 ;  /* 0x0000000000017941 */ /* 0x000fea0003800000 */
.L_x_270:
        /* <DEDUP_REMOVED lines=8> */
.L_x_273:
[----:B------:R-:W-:Y:S05]  /*65a0*/  BSYNC B1 ;  /* 0x0000000000017941 */ /* 0x000fea0003800000 */
.L_x_272:
        /* <DEDUP_REMOVED lines=8> */
.L_x_275:
[----:B------:R-:W-:Y:S05]  /*6630*/  BSYNC B1 ;  /* 0x0000000000017941 */ /* 0x000fea0003800000 */
.L_x_274:
[----:B-----5:R-:W-:Y:S01]  /*6640*/  FMUL R3, R152, R155 ;  /* 0x0000009b98037220 */ /* 0x020fe20000400000 */
[----:B------:R-:W-:Y:S01]  /*6650*/  ISETP.GT.AND P1, PT, R0, RZ, P0 ;  /* 0x000000ff0000720c */ /* 0x000fe20000724270 */
[----:B------:R-:W-:Y:S02]  /*6660*/  BSSY B1, `(.L_x_276) ;  /* 0x0000005000017945 */ /* 0x000fe40003800000 */
[----:B------:R-:W-:-:S05]  /*6670*/  FFMA R3, R148, R154, R3 ;  /* 0x0000009a94037223 */ /* 0x000fca0000000003 */
[----:B------:R0:W-:Y:S05]  /*6680*/  @P3 STG.E desc[UR36][R4.64+0x3e0], R3 ;  /* 0x0003e00304003986 */ /* 0x0001ea000c101924 */
[----:B------:R-:W-:Y:S05]  /*6690*/  @!P1 BRA `(.L_x_277) ;  /* 0x0000000000049947 */ /* 0x000fea0003800000 */
[----:B------:R0:W5:Y:S02]  /*66a0*/  LDG.E.LTC128B R152, desc[UR36][R6.64+0x3e4] ;  /* 0x0003e42406987981 */ /* 0x000164000c1e1920 */
.L_x_277:
[----:B------:R-:W-:Y:S05]  /*66b0*/  BSYNC B1 ;  /* 0x0000000000017941 */ /* 0x000fea0003800000 */
.L_x_276:
[----:B0---45:R-:W-:Y:S01]  /*66c0*/  FMUL R6, R152, R155 ;  /* 0x0000009b98067220 */ /* 0x031fe20000400000 */
[----:B------:R-:W-:Y:S01]  /*66d0*/  ISETP.GT.AND P2, PT, R0, 0x8, P2 ;  /* 0x000000080000780c */ /* 0x000fe20001744270 */
[----:B------:R-:W-:Y:S02]  /*66e0*/  BSSY B1, `(.L_x_278) ;  /* 0x0000005000017945 */ /* 0x000fe40003800000 */
[----:B------:R-:W-:-:S05]  /*66f0*/  FFMA R149, R149, R154, R6 ;  /* 0x0000009a95957223 */ /* 0x000fca0000000006 */
[----:B------:R0:W-:Y:S05]  /*6700*/  @P1 STG.E desc[UR36][R4.64+0x3e4], R149 ;  /* 0x0003e49504001986 */ /* 0x0001ea000c101924 */
[----:B------:R-:W-:Y:S05]  /*6710*/  @!P2 BRA `(.L_x_279) ;  /* 0x000000000004a947 */ /* 0x000fea0003800000 */
[----:B------:R4:W5:Y:S02]  /*6720*/  LDG.E.LTC128B R152, desc[UR36][R8.64+0x3e0] ;  /* 0x0003e02408987981 */ /* 0x000964000c1e1920 */
.L_x_279:
[----:B------:R-:W-:Y:S05]  /*6730*/  BSYNC B1 ;  /* 0x0000000000017941 */ /* 0x000fea0003800000 */
.L_x_278:
[----:B-----5:R-:W-:Y:S01]  /*6740*/  FMUL R3, R152, R155 ;  /* 0x0000009b98037220 */ /* 0x020fe20000400000 */
[----:B01----:R-:W-:Y:S01]  /*6750*/  @P2 IMAD.MOV.U32 R4, RZ, RZ, R10 ;  /* 0x000000ffff042224 */ /* 0x003fe200078e000a */
[----:B------:R-:W-:Y:S01]  /*6760*/  ISETP.GT.AND P0, PT, R0, 0x8, P0 ;  /* 0x000000080000780c */ /* 0x000fe20000704270 */
[----:B------:R-:W-:Y:S02]  /*6770*/  @P2 IMAD.MOV.U32 R5, RZ, RZ, R11 ;  /* 0x000000ffff052224 */ /* 0x000fe400078e000b */
[----:B------:R-:W-:Y:S01]  /*6780*/  FFMA R3, R150, R154, R3 ;  /* 0x0000009a96037223 */ /* 0x000fe20000000003 */
[----:B------:R-:W-:Y:S04]  /*6790*/  BSSY B1, `(.L_x_280) ;  /* 0x0000004000017945 */ /* 0x000fe80003800000 */
[----:B------:R0:W-:Y:S05]  /*67a0*/  @P2 STG.E desc[UR36][R4.64+0x3e0], R3 ;  /* 0x0003e00304002986 */ /* 0x0001ea000c101924 */
[----:B------:R-:W-:Y:S05]  /*67b0*/  @!P0 BRA `(.L_x_281) ;  /* 0x0000000000048947 */ /* 0x000fea0003800000 */
[----:B------:R1:W5:Y:S02]  /*67c0*/  LDG.E.LTC128B R152, desc[UR36][R8.64+0x3e4] ;  /* 0x0003e42408987981 */ /* 0x000364000c1e1920 */
.L_x_281:
[----:B------:R-:W-:Y:S05]  /*67d0*/  BSYNC B1 ;  /* 0x0000000000017941 */ /* 0x000fea0003800000 */
.L_x_280:
[----:B-----5:R-:W-:-:S04]  /*67e0*/  FMUL R152, R152, R155 ;  /* 0x0000009b98987220 */ /* 0x020fc80000400000 */
[----:B------:R-:W-:Y:S01]  /*67f0*/  FFMA R151, R151, R154, R152 ;  /* 0x0000009a97977223 */ /* 0x000fe20000000098 */
[----:B------:R-:W-:Y:S06]  /*6800*/  @!P0 BRA `(.L_x_282) ;  /* 0x0000001c00208947 */ /* 0x000fec0003800000 */
[----:B------:R0:W-:Y:S01]  /*6810*/  STG.E desc[UR36][R10.64+0x3e4], R151 ;  /* 0x0003e4970a007986 */ /* 0x0001e2000c101924 */
[----:B------:R-:W-:Y:S05]  /*6820*/  BRA `(.L_x_282) ;  /* 0x0000001c00187947 */ /* 0x000fea0003800000 */
.L_x_29:
[----:B------:R-:W-:Y:S01]  /*6830*/  ISETP.GT.AND P3, PT, R3, 0x1, PT ;  /* 0x000000010300780c */ /* 0x000fe20003f64270 */
[----:B------:R-:W-:Y:S01]  /*6840*/  ULDC.64 UR4, c[0x0][0x5c0] ;  /* 0x0001700000047ab9 */ /* 0x000fe20000000a00 */
[-C--:B------:R-:W-:Y:S01]  /*6850*/  FMUL R9, R24, R154.reuse ;  /* 0x0000009a18097220 */ /* 0x080fe20000400000 */
[----:B------:R-:W-:Y:S01]  /*6860*/  LEA R4, P1, R162, UR4, 0x2 ;  /* 0x00000004a2047c11 */ /* 0x000fe2000f8210ff */
[-C--:B------:R-:W-:Y:S01]  /*6870*/  FMUL R25, R25, R154.reuse ;  /* 0x0000009a19197220 */ /* 0x080fe20000400000 */
[----:B------:R-:W-:Y:S01]  /*6880*/  ISETP.GT.AND P2, PT, R0, RZ, P3 ;  /* 0x000000ff0000720c */ /* 0x000fe20001f44270 */
[-C--:B------:R-:W-:Y:S01]  /*6890*/  FMUL R27, R27, R154.reuse ;  /* 0x0000009a1b1b7220 */ /* 0x080fe20000400000 */
[----:B------:R-:W-:Y:S01]  /*68a0*/  LEA.HI.X R5, R162, UR5, R169, 0x2, P1 ;  /* 0x00000005a2057c11 */ /* 0x000fe200088f14a9 */
[-C--:B------:R-:W-:Y:S01]  /*68b0*/  FMUL R29, R29, R154.reuse ;  /* 0x0000009a1d1d7220 */ /* 0x080fe20000400000 */
[----:B------:R-:W-:Y:S01]  /*68c0*/  ISETP.GT.AND P0, PT, R0, 0x8, P0 ;  /* 0x000000080000780c */ /* 0x000fe20000704270 */
[-C--:B------:R-:W-:Y:S01]  /*68d0*/  FMUL R31, R31, R154.reuse ;  /* 0x0000009a1f1f7220 */ /* 0x080fe20000400000 */
[----:B------:R-:W-:Y:S01]  /*68e0*/  ISETP.GT.AND P5, PT, R3, 0x8, PT ;  /* 0x000000080300780c */ /* 0x000fe20003fa4270 */
[----:B------:R0:W-:Y:S01]  /*68f0*/  @P4 STG.E desc[UR36][R4.64], R9 ;  /* 0x0000000904004986 */ /* 0x0001e2000c101924 */
[C---:B------:R-:W-:Y:S01]  /*6900*/  SHF.L.U64.HI R11, R10.reuse, 0x5, R11 ;  /* 0x000000050a0b7819 */ /* 0x040fe2000001020b */
[----:B------:R-:W-:Y:S01]  /*6910*/  FMUL R33, R33, R154 ;  /* 0x0000009a21217220 */ /* 0x000fe20000400000 */
[----:B------:R-:W-:Y:S01]  /*6920*/  LEA R6, P1, R10, R4, 0x5 ;  /* 0x000000040a067211 */ /* 0x000fe200078228ff */
[-C--:B------:R-:W-:Y:S01]  /*6930*/  FMUL R35, R35, R154.reuse ;  /* 0x0000009a23237220 */ /* 0x080fe20000400000 */
[C---:B------:R-:W-:Y:S01]  /*6940*/  ISETP.GT.AND P3, PT, R0.reuse, 0x8, P3 ;  /* 0x000000080000780c */ /* 0x040fe20001f64270 */
[----:B------:R-:W-:Y:S01]  /*6950*/  @P2 STG.E desc[UR36][R4.64+0x4], R25 ;  /* 0x0000041904002986 */ /* 0x000fe2000c101924 */
[----:B------:R-:W-:Y:S01]  /*6960*/  ISETP.GT.AND P4, PT, R3, 0x9, PT ;  /* 0x000000090300780c */ /* 0x000fe20003f84270 */
[----:B------:R-:W-:Y:S01]  /*6970*/  IMAD.X R7, R11, 0x1, R5, P1 ;  /* 0x000000010b077824 */ /* 0x000fe200008e0605 */
[----:B------:R-:W-:Y:S01]  /*6980*/  ISETP.GT.AND P2, PT, R0, RZ, P5 ;  /* 0x000000ff0000720c */ /* 0x000fe20002f44270 */
[-C--:B------:R-:W-:Y:S01]  /*6990*/  FMUL R11, R28, R154.reuse ;  /* 0x0000009a1c0b7220 */ /* 0x080fe20000400000 */
[----:B------:R-:W-:Y:S01]  /*69a0*/  ISETP.GT.AND P1, PT, R0, RZ, P4 ;  /* 0x000000ff0000720c */ /* 0x000fe20002724270 */
[-C--:B0-----:R-:W-:Y:S01]  /*69b0*/  FMUL R9, R26, R154.reuse ;  /* 0x0000009a1a097220 */ /* 0x081fe20000400000 */
[C---:B------:R-:W-:Y:S01]  /*69c0*/  ISETP.GT.AND P4, PT, R0.reuse, 0x8, P4 ;  /* 0x000000080000780c */ /* 0x040fe20002784270 */
[-C--:B------:R-:W-:Y:S01]  /*69d0*/  FMUL R37, R37, R154.reuse ;  /* 0x0000009a25257220 */ /* 0x080fe20000400000 */
[-C--:B------:R-:W-:Y:S01]  /*69e0*/  FMUL R39, R39, R154.reuse ;  /* 0x0000009a27277220 */ /* 0x080fe20000400000 */
[-C--:B------:R-:W-:Y:S01]  /*69f0*/  FMUL R41, R41, R154.reuse ;  /* 0x0000009a29297220 */ /* 0x080fe20000400000 */
[----:B------:R0:W-:Y:S01]  /*6a00*/  @P0 STG.E desc[UR36][R6.64], R9 ;  /* 0x0000000906000986 */ /* 0x0001e2000c101924 */
[C---:B------:R-:W-:Y:S01]  /*6a10*/  ISETP.GT.AND P0, PT, R0.reuse, 0x8, P5 ;  /* 0x000000080000780c */ /* 0x040fe20002f04270 */
[-C--:B------:R-:W-:Y:S01]  /*6a20*/  FMUL R43, R43, R154.reuse ;  /* 0x0000009a2b2b7220 */ /* 0x080fe20000400000 */
[C---:B------:R-:W-:Y:S01]  /*6a30*/  ISETP.GT.AND P5, PT, R3.reuse, 0x10, PT ;  /* 0x000000100300780c */ /* 0x040fe20003fa4270 */
[----:B------:R-:W-:Y:S01]  /*6a40*/  @P3 STG.E desc[UR36][R6.64+0x4], R27 ;  /* 0x0000041b06003986 */ /* 0x000fe2000c101924 */
[----:B------:R-:W-:Y:S01]  /*6a50*/  ISETP.GT.AND P3, PT, R3, 0x11, PT ;  /* 0x000000110300780c */ /* 0x000fe20003f64270 */
[-C--:B------:R-:W-:Y:S01]  /*6a60*/  FMUL R45, R45, R154.reuse ;  /* 0x0000009a2d2d7220 */ /* 0x080fe20000400000 */
[-C--:B------:R-:W-:Y:S01]  /*6a70*/  FMUL R47, R47, R154.reuse ;  /* 0x0000009a2f2f7220 */ /* 0x080fe20000400000 */
[----:B------:R1:W-:Y:S01]  /*6a80*/  @P2 STG.E desc[UR36][R4.64+0x20], R11 ;  /* 0x0000200b04002986 */ /* 0x0003e2000c101924 */
[----:B------:R-:W-:Y:S01]  /*6a90*/  ISETP.GT.AND P2, PT, R0, RZ, P5 ;  /* 0x000000ff0000720c */ /* 0x000fe20002f44270 */
[-C--:B------:R-:W-:Y:S01]  /*6aa0*/  FMUL R49, R49, R154.reuse ;  /* 0x0000009a31317220 */ /* 0x080fe20000400000 */
[-C--:B------:R-:W-:Y:S01]  /*6ab0*/  FMUL R51, R51, R154.reuse ;  /* 0x0000009a33337220 */ /* 0x080fe20000400000 */
[----:B------:R-:W-:Y:S01]  /*6ac0*/  @P1 STG.E desc[UR36][R4.64+0x24], R29 ;  /* 0x0000241d04001986 */ /* 0x000fe2000c101924 */
[-C--:B0-----:R-:W-:Y:S01]  /*6ad0*/  FMUL R9, R30, R154.reuse ;  /* 0x0000009a1e097220 */ /* 0x081fe20000400000 */
[C---:B------:R-:W-:Y:S01]  /*6ae0*/  ISETP.GT.AND P1, PT, R0.reuse, RZ, P3 ;  /* 0x000000ff0000720c */ /* 0x040fe20001f24270 */
[-C--:B------:R-:W-:Y:S01]  /*6af0*/  FMUL R53, R53, R154.reuse ;  /* 0x0000009a35357220 */ /* 0x080fe20000400000 */
[C---:B------:R-:W-:Y:S01]  /*6b00*/  ISETP.GT.AND P3, PT, R0.reuse, 0x8, P3 ;  /* 0x000000080000780c */ /* 0x040fe20001f64270 */
[-C--:B------:R-:W-:Y:S01]  /*6b10*/  FMUL R55, R55, R154.reuse ;  /* 0x0000009a37377220 */ /* 0x080fe20000400000 */
[----:B------:R0:W-:Y:S01]  /*6b20*/  @P0 STG.E desc[UR36][R6.64+0x20], R9 ;  /* 0x0000200906000986 */ /* 0x0001e2000c101924 */
[----:B------:R-:W-:Y:S01]  /*6b30*/  ISETP.GT.AND P0, PT, R0, 0x8, P5 ;  /* 0x000000080000780c */ /* 0x000fe20002f04270 */
[-C--:B-1----:R-:W-:Y:S01]  /*6b40*/  FMUL R11, R32, R154.reuse ;  /* 0x0000009a200b7220 */ /* 0x082fe20000400000 */
        /* <DEDUP_REMOVED lines=143> */
[----:B-1----:R-:W-:Y:S01]  /*7440*/  FMUL R11, R64, R154 ;  /* 0x0000009a400b7220 */ /* 0x002fe20000400000 */
[C---:B------:R-:W-:Y:S01]  /*7450*/  ISETP.GT.AND P5, PT, R3.reuse, 0x58, PT ;  /* 0x000000580300780c */ /* 0x040fe20003fa4270 */
[----:B------:R-:W-:Y:S01]  /*7460*/  @P4 STG.E desc[UR36][R6.64+0x124], R63 ;  /* 0x0001243f06004986 */ /* 0x000fe2000c101924 */
[----:B------:R-:W-:-:S03]  /*7470*/  ISETP.GT.AND P4, PT, R3, 0x59, PT ;  /* 0x000000590300780c */ /* 0x000fc60003f84270 */
[----:B------:R1:W-:Y:S01]  /*7480*/  @P2 STG.E desc[UR36][R4.64+0x140], R11 ;  /* 0x0001400b04002986 */ /* 0x0003e2000c101924 */
[----:B------:R-:W-:-:S03]  /*7490*/  ISETP.GT.AND P2, PT, R0, RZ, P5 ;  /* 0x000000ff0000720c */ /* 0x000fc60002f44270 */
[----:B------:R-:W-:Y:S01]  /*74a0*/  @P1 STG.E desc[UR36][R4.64+0x144], R65 ;  /* 0x0001444104001986 */ /* 0x000fe2000c101924 */
[-C--:B0-----:R-:W-:Y:S01]  /*74b0*/  FMUL R9, R66, R154.reuse ;  /* 0x0000009a42097220 */ /* 0x081fe20000400000 */
[C---:B------:R-:W-:Y:S02]  /*74c0*/  ISETP.GT.AND P1, PT, R0.reuse, RZ, P4 ;  /* 0x000000ff0000720c */ /* 0x040fe40002724270 */
[C---:B------:R-:W-:Y:S02]  /*74d0*/  ISETP.GT.AND P4, PT, R0.reuse, 0x8, P4 ;  /* 0x000000080000780c */ /* 0x040fe40002784270 */
        /* <DEDUP_REMOVED lines=93> */
[----:B------:R-:W-:Y:S01]  /*7ab0*/  ISETP.GT.AND P1, PT, R0, RZ, P4 ;  /* 0x000000ff0000720c */ /* 0x000fe20002724270 */
[----:B0-----:R-:W-:Y:S01]  /*7ac0*/  FMUL R9, R98, R154 ;  /* 0x0000009a62097220 */ /* 0x001fe20000400000 */
[----:B------:R-:W-:-:S04]  /*7ad0*/  ISETP.GT.AND P4, PT, R0, 0x8, P4 ;  /* 0x000000080000780c */ /* 0x000fc80002784270 */
[----:B------:R0:W-:Y:S01]  /*7ae0*/  @P0 STG.E desc[UR36][R6.64+0x240], R9 ;  /* 0x0002400906000986 */ /* 0x0001e2000c101924 */
[----:B-1----:R-:W-:Y:S01]  /*7af0*/  FMUL R11, R100, R154 ;  /* 0x0000009a640b7220 */ /* 0x002fe20000400000 */
[----:B------:R-:W-:Y:S02]  /*7b00*/  ISETP.GT.AND P0, PT, R0, 0x8, P5 ;  /* 0x000000080000780c */ /* 0x000fe40002f04270 */
[----:B------:R-:W-:Y:S01]  /*7b10*/  @P3 STG.E desc[UR36][R6.64+0x244], R99 ;  /* 0x0002446306003986 */ /* 0x000fe2000c101924 */
[----:B------:R-:W-:-:S03]  /*7b20*/  ISETP.GT.AND P5, PT, R3, 0xa0, PT ;  /* 0x000000a00300780c */ /* 0x000fc60003fa4270 */
[----:B------:R1:W-:Y:S01]  /*7b30*/  @P2 STG.E desc[UR36][R4.64+0x260], R11 ;  /* 0x0002600b04002986 */ /* 0x0003e2000c101924 */
[----:B------:R-:W-:Y:S02]  /*7b40*/  ISETP.GT.AND P2, PT, R3, 0xa1, PT ;  /* 0x000000a10300780c */ /* 0x000fe40003f44270 */
[C---:B------:R-:W-:Y:S01]  /*7b50*/  ISETP.GT.AND P3, PT, R0.reuse, RZ, P5 ;  /* 0x000000ff0000720c */ /* 0x040fe20002f64270 */
[----:B------:R-:W-:Y:S01]  /*7b60*/  @P1 STG.E desc[UR36][R4.64+0x264], R101 ;  /* 0x0002646504001986 */ /* 0x000fe2000c101924 */
[----:B------:R-:W-:Y:S01]  /*7b70*/  ISETP.GT.AND P1, PT, R0, RZ, P2 ;  /* 0x000000ff0000720c */ /* 0x000fe20001724270 */
[----:B0-----:R-:W-:Y:S01]  /*7b80*/  FMUL R9, R102, R154 ;  /* 0x0000009a66097220 */ /* 0x001fe20000400000 */
[----:B------:R-:W-:-:S04]  /*7b90*/  ISETP.GT.AND P2, PT, R0, 0x8, P2 ;  /* 0x000000080000780c */ /* 0x000fc80001744270 */
[----:B------:R0:W-:Y:S01]  /*7ba0*/  @P0 STG.E desc[UR36][R6.64+0x260], R9 ;  /* 0x0002600906000986 */ /* 0x0001e2000c101924 */
[----:B-1----:R-:W-:Y:S01]  /*7bb0*/  FMUL R11, R104, R154 ;  /* 0x0000009a680b7220 */ /* 0x002fe20000400000 */
[----:B------:R-:W-:Y:S02]  /*7bc0*/  ISETP.GT.AND P0, PT, R0, 0x8, P5 ;  /* 0x000000080000780c */ /* 0x000fe40002f04270 */
[----:B------:R-:W-:Y:S04]  /*7bd0*/  @P4 STG.E desc[UR36][R6.64+0x264], R103 ;  /* 0x0002646706004986 */ /* 0x000fe8000c101924 */
[----:B------:R1:W-:Y:S01]  /*7be0*/  @P3 STG.E desc[UR36][R4.64+0x280], R11 ;  /* 0x0002800b04003986 */ /* 0x0003e2000c101924 */
[----:B------:R-:W-:-:S03]  /*7bf0*/  ISETP.GT.AND P3, PT, R3, 0xa8, PT ;  /* 0x000000a80300780c */ /* 0x000fc60003f64270 */
[----:B------:R-:W-:Y:S01]  /*7c00*/  @P1 STG.E desc[UR36][R4.64+0x284], R105 ;  /* 0x0002846904001986 */ /* 0x000fe2000c101924 */
[----:B------:R-:W-:Y:S01]  /*7c10*/  ISETP.GT.AND P1, PT, R3, 0xa9, PT ;  /* 0x000000a90300780c */ /* 0x000fe20003f24270 */
[-C--:B0-----:R-:W-:Y:S01]  /*7c20*/  FMUL R9, R106, R154.reuse ;  /* 0x0000009a6a097220 */ /* 0x081fe20000400000 */
[C---:B------:R-:W-:Y:S02]  /*7c30*/  ISETP.GT.AND P5, PT, R0.reuse, RZ, P3 ;  /* 0x000000ff0000720c */ /* 0x040fe40001fa4270 */
[----:B------:R-:W-:Y:S02]  /*7c40*/  ISETP.GT.AND P4, PT, R0, RZ, P1 ;  /* 0x000000ff0000720c */ /* 0x000fe40000f84270 */
[----:B------:R0:W-:Y:S01]  /*7c50*/  @P0 STG.E desc[UR36][R6.64+0x280], R9 ;  /* 0x0002800906000986 */ /* 0x0001e2000c101924 */
[----:B-1----:R-:W-:Y:S01]  /*7c60*/  FMUL R11, R108, R154 ;  /* 0x0000009a6c0b7220 */ /* 0x002fe20000400000 */
[C---:B------:R-:W-:Y:S02]  /*7c70*/  ISETP.GT.AND P3, PT, R0.reuse, 0x8, P3 ;  /* 0x000000080000780c */ /* 0x040fe40001f64270 */
[----:B------:R-:W-:Y:S01]  /*7c80*/  @P2 STG.E desc[UR36][R6.64+0x284], R107 ;  /* 0x0002846b06002986 */ /* 0x000fe2000c101924 */
[----:B------:R-:W-:-:S02]  /*7c90*/  ISETP.GT.AND P1, PT, R0, 0x8, P1 ;  /* 0x000000080000780c */ /* 0x000fc40000f24270 */
[C---:B------:R-:W-:Y:S02]  /*7ca0*/  ISETP.GT.AND P0, PT, R3.reuse, 0xb0, PT ;  /* 0x000000b00300780c */ /* 0x040fe40003f04270 */
[C---:B------:R-:W-:Y:S01]  /*7cb0*/  ISETP.GT.AND P2, PT, R3.reuse, 0xb1, PT ;  /* 0x000000b10300780c */ /* 0x040fe20003f44270 */
[----:B------:R1:W-:Y:S01]  /*7cc0*/  @P5 STG.E desc[UR36][R4.64+0x2a0], R11 ;  /* 0x0002a00b04005986 */ /* 0x0003e2000c101924 */
[----:B------:R-:W-:Y:S01]  /*7cd0*/  ISETP.GT.AND P5, PT, R0, RZ, P0 ;  /* 0x000000ff0000720c */ /* 0x000fe200007a4270 */
[-C--:B0-----:R-:W-:Y:S01]  /*7ce0*/  FMUL R9, R110, R154.reuse ;  /* 0x0000009a6e097220 */ /* 0x081fe20000400000 */
[C---:B------:R-:W-:Y:S01]  /*7cf0*/  ISETP.GT.AND P0, PT, R0.reuse, 0x8, P0 ;  /* 0x000000080000780c */ /* 0x040fe20000704270 */
[----:B------:R-:W-:Y:S01]  /*7d00*/  @P4 STG.E desc[UR36][R4.64+0x2a4], R109 ;  /* 0x0002a46d04004986 */ /* 0x000fe2000c101924 */
[C---:B------:R-:W-:Y:S02]  /*7d10*/  ISETP.GT.AND P4, PT, R0.reuse, RZ, P2 ;  /* 0x000000ff0000720c */ /* 0x040fe40001784270 */
[----:B------:R-:W-:Y:S01]  /*7d20*/  ISETP.GT.AND P2, PT, R0, 0x8, P2 ;  /* 0x000000080000780c */ /* 0x000fe20001744270 */
[----:B------:R0:W-:Y:S01]  /*7d30*/  @P3 STG.E desc[UR36][R6.64+0x2a0], R9 ;  /* 0x0002a00906003986 */ /* 0x0001e2000c101924 */
[----:B------:R-:W-:Y:S01]  /*7d40*/  ISETP.GT.AND P3, PT, R3, 0xb9, PT ;  /* 0x000000b90300780c */ /* 0x000fe20003f64270 */
[----:B-1----:R-:W-:-:S02]  /*7d50*/  FMUL R11, R112, R154 ;  /* 0x0000009a700b7220 */ /* 0x002fc40000400000 */
[----:B------:R-:W-:Y:S01]  /*7d60*/  @P1 STG.E desc[UR36][R6.64+0x2a4], R111 ;  /* 0x0002a46f06001986 */ /* 0x000fe2000c101924 */
[----:B------:R-:W-:-:S03]  /*7d70*/  ISETP.GT.AND P1, PT, R3, 0xb8, PT ;  /* 0x000000b80300780c */ /* 0x000fc60003f24270 */
[----:B------:R1:W-:Y:S01]  /*7d80*/  @P5 STG.E desc[UR36][R4.64+0x2c0], R11 ;  /* 0x0002c00b04005986 */ /* 0x0003e2000c101924 */
[----:B------:R-:W-:Y:S01]  /*7d90*/  ISETP.GT.AND P5, PT, R0, RZ, P1 ;  /* 0x000000ff0000720c */ /* 0x000fe20000fa4270 */
[-C--:B0-----:R-:W-:Y:S02]  /*7da0*/  FMUL R9, R114, R154.reuse ;  /* 0x0000009a72097220 */ /* 0x081fe40000400000 */
[----:B------:R-:W-:Y:S01]  /*7db0*/  @P4 STG.E desc[UR36][R4.64+0x2c4], R113 ;  /* 0x0002c47104004986 */ /* 0x000fe2000c101924 */
[C---:B------:R-:W-:Y:S02]  /*7dc0*/  ISETP.GT.AND P4, PT, R0.reuse, RZ, P3 ;  /* 0x000000ff0000720c */ /* 0x040fe40001f84270 */
[C---:B------:R-:W-:Y:S01]  /*7dd0*/  ISETP.GT.AND P1, PT, R0.reuse, 0x8, P1 ;  /* 0x000000080000780c */ /* 0x040fe20000f24270 */
[----:B------:R0:W-:Y:S01]  /*7de0*/  @P0 STG.E desc[UR36][R6.64+0x2c0], R9 ;  /* 0x0002c00906000986 */ /* 0x0001e2000c101924 */
[C---:B------:R-:W-:Y:S02]  /*7df0*/  ISETP.GT.AND P0, PT, R3.reuse, 0xc0, PT ;  /* 0x000000c00300780c */ /* 0x040fe40003f04270 */
[----:B------:R-:W-:Y:S01]  /*7e00*/  ISETP.GT.AND P3, PT, R0, 0x8, P3 ;  /* 0x000000080000780c */ /* 0x000fe20001f64270 */
[----:B-1----:R-:W-:Y:S01]  /*7e10*/  FMUL R11, R116, R154 ;  /* 0x0000009a740b7220 */ /* 0x002fe20000400000 */
        /* <DEDUP_REMOVED lines=69> */
[----:B------:R-:W-:Y:S02]  /*8270*/  ISETP.GT.AND P3, PT, R0, 0x8, P3 ;  /* 0x000000080000780c */ /* 0x000fe40001f64270 */
[C---:B------:R-:W-:Y:S01]  /*8280*/  ISETP.GT.AND P0, PT, R3.reuse, 0xf0, PT ;  /* 0x000000f00300780c */ /* 0x040fe20003f04270 */
        /* <DEDUP_REMOVED lines=12> */
[-C--:B-1----:R-:W-:Y:S01]  /*8350*/  FMUL R11, R144, R154.reuse ;  /* 0x0000009a900b7220 */ /* 0x082fe20000400000 */
[----:B------:R-:W-:Y:S01]  /*8360*/  @P3 STG.E desc[UR36][R6.64+0x3a4], R143 ;  /* 0x0003a48f06003986 */ /* 0x000fe2000c101924 */
[----:B------:R-:W-:Y:S01]  /*8370*/  ISETP.GT.AND P3, PT, R3, 0xf8, PT ;  /* 0x000000f80300780c */ /* 0x000fe20003f64270 */
[----:B------:R-:W-:-:S02]  /*8380*/  FMUL R3, R146, R154 ;  /* 0x0000009a92037220 */ /* 0x000fc40000400000 */
[----:B------:R1:W-:Y:S01]  /*8390*/  @P5 STG.E desc[UR36][R4.64+0x3c0], R11 ;  /* 0x0003c00b04005986 */ /* 0x0003e2000c101924 */
[C---:B------:R-:W-:Y:S02]  /*83a0*/  ISETP.GT.AND P5, PT, R0.reuse, RZ, P3 ;  /* 0x000000ff0000720c */ /* 0x040fe40001fa4270 */
[C---:B------:R-:W-:Y:S01]  /*83b0*/  ISETP.GT.AND P3, PT, R0.reuse, 0x8, P3 ;  /* 0x000000080000780c */ /* 0x040fe20001f64270 */
[----:B------:R-:W-:Y:S01]  /*83c0*/  @P4 STG.E desc[UR36][R4.64+0x3c4], R145 ;  /* 0x0003c49104004986 */ /* 0x000fe2000c101924 */
[----:B------:R-:W-:Y:S01]  /*83d0*/  ISETP.GT.AND P4, PT, R0, RZ, P1 ;  /* 0x000000ff0000720c */ /* 0x000fe20000f84270 */
[-C--:B0-----:R-:W-:Y:S01]  /*83e0*/  FMUL R9, R148, R154.reuse ;  /* 0x0000009a94097220 */ /* 0x081fe20000400000 */
[----:B------:R-:W-:Y:S01]  /*83f0*/  ISETP.GT.AND P1, PT, R0, 0x8, P1 ;  /* 0x000000080000780c */ /* 0x000fe20000f24270 */
[----:B------:R-:W-:Y:S04]  /*8400*/  @P0 STG.E desc[UR36][R6.64+0x3c0], R3 ;  /* 0x0003c00306000986 */ /* 0x000fe8000c101924 */
[----:B------:R-:W-:Y:S01]  /*8410*/  @P2 STG.E desc[UR36][R6.64+0x3c4], R147 ;  /* 0x0003c49306002986 */ /* 0x000fe2000c101924 */
[----:B-1----:R-:W-:-:S03]  /*8420*/  FMUL R11, R150, R154 ;  /* 0x0000009a960b7220 */ /* 0x002fc60000400000 */
[----:B------:R-:W-:Y:S04]  /*8430*/  @P5 STG.E desc[UR36][R4.64+0x3e0], R9 ;  /* 0x0003e00904005986 */ /* 0x000fe8000c101924 */
[----:B------:R0:W-:Y:S02]  /*8440*/  @P4 STG.E desc[UR36][R4.64+0x3e4], R149 ;  /* 0x0003e49504004986 */ /* 0x0001e4000c101924 */
[----:B0-----:R-:W-:Y:S02]  /*8450*/  @P3 IMAD.MOV.U32 R4, RZ, RZ, R6 ;  /* 0x000000ffff043224 */ /* 0x001fe400078e0006 */
[----:B------:R-:W-:-:S05]  /*8460*/  @P3 IMAD.MOV.U32 R5, RZ, RZ, R7 ;  /* 0x000000ffff053224 */ /* 0x000fca00078e0007 */
[----:B------:R0:W-:Y:S04]  /*8470*/  @P3 STG.E desc[UR36][R4.64+0x3e0], R11 ;  /* 0x0003e00b04003986 */ /* 0x0001e8000c101924 */
[----:B------:R0:W-:Y:S02]  /*8480*/  @P1 STG.E desc[UR36][R6.64+0x3e4], R151 ;  /* 0x0003e49706001986 */ /* 0x0001e4000c101924 */
.L_x_282:
[----:B------:R-:W-:Y:S05]  /*8490*/  BSYNC B0 ;  /* 0x0000000000007941 */ /* 0x000fea0003800000 */
.L_x_28:
[----:B------:R-:W-:Y:S01]  /*84a0*/  ULDC UR4, c[0x0][0xc] ;  /* 0x0000030000047ab9 */ /* 0x000fe20000000800 */
[----:B------:R-:W-:Y:S01]  /*84b0*/  ULDC UR5, c[0x0][0x10] ;  /* 0x0000040000057ab9 */ /* 0x000fe20000000800 */
[----:B0-----:R-:W0:Y:S01]  /*84c0*/  LDC R3, c[0x0][0x14] ;  /* 0x00000500ff037b82 */ /* 0x001e220000000800 */
[----:B------:R-:W-:Y:S01]  /*84d0*/  UIMAD.WIDE.U32 UR4, UR4, UR5, URZ ;  /* 0x00000005040472a5 */ /* 0x000fe2000f8e003f */
[----:B------:R-:W-:Y:S01]  /*84e0*/  PRMT R0, RZ, 0x7610, R0 ;  /* 0x00007610ff007816 */ /* 0x000fe20000000000 */
[----:B------:R-:W-:Y:S02]  /*84f0*/  IMAD.MOV.U32 R152, RZ, RZ, -0x1 ;  /* 0xffffffffff987424 */ /* 0x000fe400078e00ff */
[----:B------:R-:W-:Y:S02]  /*8500*/  IMAD.MOV.U32 R23, RZ, RZ, -0x1 ;  /* 0xffffffffff177424 */ /* 0x000fe400078e00ff */
[----:B0-----:R-:W-:-:S04]  /*8510*/  IMAD.WIDE.U32 R16, R3, UR4, R16 ;  /* 0x0000000403107c25 */ /* 0x001fc8000f8e0010 */
[----:B------:R-:W-:Y:S01]  /*8520*/  IMAD R3, R3, UR5, RZ ;  /* 0x0000000503037c24 */ /* 0x000fe2000f8e02ff */
[----:B------:R-:W-:Y:S02]  /*8530*/  ULDC.64 UR4, c[0x0][0x650] ;  /* 0x0001940000047ab9 */ /* 0x000fe40000000a00 */
[----:B------:R-:W-:Y:S01]  /*8540*/  ISETP.GE.U32.AND P0, PT, R16, UR4, PT ;  /* 0x0000000410007c0c */ /* 0x000fe2000bf06070 */
[----:B------:R-:W-:-:S05]  /*8550*/  IMAD.IADD R17, R17, 0x1, R3 ;  /* 0x0000000111117824 */ /* 0x000fca00078e0203 */
[----:B------:R-:W-:-:S13]  /*8560*/  ISETP.GE.U32.AND.EX P0, PT, R17, UR5, PT, P0 ;  /* 0x0000000511007c0c */ /* 0x000fda000bf06100 */
[----:B------:R-:W-:Y:S05]  /*8570*/  @P0 BRA `(.L_x_283) ;  /* 0x0000000400640947 */ /* 0x000fea0003800000 */
[----:B------:R-:W0:Y:S01]  /*8580*/  S2R R12, SR_CTAID.X ;  /* 0x00000000000c7919 */ /* 0x000e220000002500 */
[----:B---3--:R-:W3:Y:S01]  /*8590*/  LDC.64 R10, c[0x0][0x628] ;  /* 0x00018a00ff0a7b82 */ /* 0x008ee20000000a00 */
[----:B------:R-:W-:Y:S01]  /*85a0*/  ULDC UR4, c[0x0][0x150] ;  /* 0x0000540000047ab9 */ /* 0x000fe20000000800 */
[----:B-12-4-:R-:W-:Y:S01]  /*85b0*/  IMAD.MOV.U32 R8, RZ, RZ, R16 ;  /* 0x000000ffff087224 */ /* 0x016fe200078e0010 */
[----:B------:R-:W1:Y:S01]  /*85c0*/  S2R R24, SR_CTAID.Y ;  /* 0x0000000000187919 */ /* 0x000e620000002600 */
[----:B------:R-:W-:-:S04]  /*85d0*/  IMAD.MOV.U32 R9, RZ, RZ, R17 ;  /* 0x000000ffff097224 */ /* 0x000fc800078e0011 */
[----:B------:R-:W2:Y:S08]  /*85e0*/  LDC R21, c[0x0][0x144] ;  /* 0x00005100ff157b82 */ /* 0x000eb00000000800 */
[----:B------:R-:W4:Y:S08]  /*85f0*/  LDC R0, c[0x0][0x630] ;  /* 0x00018c00ff007b82 */ /* 0x000f300000000800 */
[----:B------:R-:W1:Y:S01]  /*8600*/  LDC.64 R14, c[0x0][0x620] ;  /* 0x00018800ff0e7b82 */ /* 0x000e620000000a00 */
[----:B---3--:R-:W-:-:S04]  /*8610*/  ISETP.NE.U32.AND P0, PT, R10, RZ, PT ;  /* 0x000000ff0a00720c */ /* 0x008fc80003f05070 */
[----:B------:R-:W-:Y:S02]  /*8620*/  ISETP.NE.AND.EX P0, PT, R11, RZ, PT, P0 ;  /* 0x000000ff0b00720c */ /* 0x000fe40003f05300 */
[----:B0-----:R-:W-:-:S05]  /*8630*/  I2FP.F32.U32 R3, R12 ;  /* 0x0000000c00037245 */ /* 0x001fca0000201000 */
[----:B------:R-:W-:-:S04]  /*8640*/  FMUL R3, R3, UR4 ;  /* 0x0000000403037c20 */ /* 0x000fc80008400000 */
[----:B------:R0:W3:Y:S02]  /*8650*/  F2I.U32.TRUNC.NTZ R20, R3 ;  /* 0x0000000300147305 */ /* 0x0000e4000020f000 */
[----:B--2-4-:R-:W-:Y:S05]  /*8660*/  @!P0 BRA `(.L_x_284) ;  /* 0x0000000000288947 */ /* 0x014fea0003800000 */
[----:B0-----:R-:W0:Y:S02]  /*8670*/  LDC R3, c[0x0][0x634] ;  /* 0x00018d00ff037b82 */ /* 0x001e240000000800 */
        /* <DEDUP_REMOVED lines=9> */
.L_x_284:
[----:B------:R-:W2:Y:S01]  /*8710*/  LDC.64 R30, c[0x0][0x640] ;  /* 0x00019000ff1e7b82 */ /* 0x000ea20000000a00 */
[-CC-:B------:R-:W-:Y:S01]  /*8720*/  SHF.R.U64 R23, R8, R0.reuse, R9.reuse ;  /* 0x0000000008177219 */ /* 0x180fe20000001209 */
[----:B---3--:R-:W-:Y:S01]  /*8730*/  IMAD.MOV R20, RZ, RZ, -R20 ;  /* 0x000000ffff147224 */ /* 0x008fe200078e0a14 */
[----:B------:R-:W-:Y:S01]  /*8740*/  SHF.R.U32.HI R0, RZ, R0, R9 ;  /* 0x00000000ff007219 */ /* 0x000fe20000011609 */
[----:B------:R-:W-:Y:S01]  /*8750*/  ULDC UR4, c[0x0][0x154] ;  /* 0x0000550000047ab9 */ /* 0x000fe20000000800 */
[----:B0-----:R-:W-:Y:S01]  /*8760*/  IADD3 R3, P0, RZ, -R23, RZ ;  /* 0x80000017ff037210 */ /* 0x001fe20007f1e0ff */
[----:B------:R-:W-:Y:S02]  /*8770*/  IMAD R26, R21, R20, R12 ;  /* 0x00000014151a7224 */ /* 0x000fe400078e020c */
[----:B------:R-:W0:Y:S01]  /*8780*/  LDC R6, c[0x0][0x618] ;  /* 0x00018600ff067b82 */ /* 0x000e220000000800 */
[----:B------:R-:W-:Y:S02]  /*8790*/  IMAD.MOV.U32 R7, RZ, RZ, 0x1 ;  /* 0x00000001ff077424 */ /* 0x000fe400078e00ff */
[----:B------:R-:W-:-:S04]  /*87a0*/  IMAD.X R5, RZ, RZ, ~R0, P0 ;  /* 0x000000ffff057224 */ /* 0x000fc800000e0e00 */
[-C--:B-1----:R-:W-:Y:S01]  /*87b0*/  IMAD R0, R5, R14.reuse, RZ ;  /* 0x0000000e05007224 */ /* 0x082fe200078e02ff */
[----:B------:R-:W1:Y:S01]  /*87c0*/  LDC R8, c[0x0][0x608] ;  /* 0x00018200ff087b82 */ /* 0x000e620000000800 */
[----:B------:R-:W-:-:S04]  /*87d0*/  IMAD.WIDE.U32 R4, R3, R14, R16 ;  /* 0x0000000e03047225 */ /* 0x000fc800078e0010 */
[----:B------:R-:W-:Y:S01]  /*87e0*/  IMAD R3, R3, R15, R0 ;  /* 0x0000000f03037224 */ /* 0x000fe200078e0200 */
[----:B------:R-:W-:Y:S02]  /*87f0*/  I2FP.F32.U32 R0, R24 ;  /* 0x0000001800007245 */ /* 0x000fe40000201000 */
[----:B------:R-:W3:Y:S01]  /*8800*/  LDC R28, c[0x0][0x658] ;  /* 0x00019600ff1c7b82 */ /* 0x000ee20000000800 */
[----:B------:R-:W-:Y:S01]  /*8810*/  IMAD.IADD R3, R5, 0x1, R3 ;  /* 0x0000000105037824 */ /* 0x000fe200078e0203 */
[----:B--2---:R-:W-:Y:S01]  /*8820*/  ISETP.NE.U32.AND P0, PT, R30, RZ, PT ;  /* 0x000000ff1e00720c */ /* 0x004fe20003f05070 */
[----:B------:R-:W-:Y:S01]  /*8830*/  FMUL R0, R0, UR4 ;  /* 0x0000000400007c20 */ /* 0x000fe20008400000 */
[----:B------:R-:W-:Y:S02]  /*8840*/  IMAD.MOV.U32 R5, RZ, RZ, -0x1 ;  /* 0xffffffffff057424 */ /* 0x000fe400078e00ff */
[----:B------:R-:W-:Y:S01]  /*8850*/  ISETP.NE.AND.EX P0, PT, R31, RZ, PT, P0 ;  /* 0x000000ff1f00720c */ /* 0x000fe20003f05300 */
[----:B------:R2:W4:Y:S01]  /*8860*/  F2I.U32.TRUNC.NTZ R13, R0 ;  /* 0x00000000000d7305 */ /* 0x000522000020f000 */
[----:B------:R-:W2:Y:S01]  /*8870*/  LDC R15, c[0x0][0x148] ;  /* 0x00005200ff0f7b82 */ /* 0x000ea20000000800 */
[----:B0-----:R-:W-:-:S02]  /*8880*/  SHF.R.U64 R12, R4, R6, R3 ;  /* 0x00000006040c7219 */ /* 0x001fc40000001203 */
[----:B------:R-:W-:-:S05]  /*8890*/  SHF.R.U32.HI R3, RZ, R6, R3 ;  /* 0x00000006ff037219 */ /* 0x000fca0000011603 */
[----:B------:R-:W0:Y:S01]  /*88a0*/  LDC R20, c[0x0][0x600] ;  /* 0x00018000ff147b82 */ /* 0x000e220000000800 */
[-CC-:B-1----:R-:W-:Y:S02]  /*88b0*/  SHF.R.U64 R10, R12, R8.reuse, R3.reuse ;  /* 0x000000080c0a7219 */ /* 0x182fe40000001203 */
[----:B------:R-:W-:-:S05]  /*88c0*/  SHF.R.U32.HI R3, RZ, R8, R3 ;  /* 0x00000008ff037219 */ /* 0x000fca0000011603 */
[----:B------:R-:W1:Y:S01]  /*88d0*/  LDC R21, c[0x0][0x648] ;  /* 0x00019200ff157b82 */ /* 0x000e620000000800 */
[-C--:B---3--:R-:W-:Y:S02]  /*88e0*/  SHF.L.U32 R4, R5, R28.reuse, RZ ;  /* 0x0000001c05047219 */ /* 0x088fe400000006ff */
[-CC-:B------:R-:W-:Y:S02]  /*88f0*/  SHF.R.U64 R14, R10, R28.reuse, R3.reuse ;  /* 0x0000001c0a0e7219 */ /* 0x180fe40000001203 */
[----:B------:R-:W-:Y:S02]  /*8900*/  SHF.R.U32.HI R5, RZ, R28, R3 ;  /* 0x0000001cff057219 */ /* 0x000fe40000011603 */
[----:B------:R-:W-:Y:S01]  /*8910*/  LOP3.LUT R153, RZ, R4, RZ, 0x33, !PT ;  /* 0x00000004ff997212 */ /* 0x000fe200078e33ff */
[----:B------:R-:W3:Y:S01]  /*8920*/  LDC R25, c[0x0][0x638] ;  /* 0x00018e00ff197b82 */ /* 0x000ee20000000800 */
[----:B------:R-:W-:Y:S01]  /*8930*/  SHF.L.U32 R28, R7, R28, RZ ;  /* 0x0000001c071c7219 */ /* 0x000fe200000006ff */
[----:B------:R-:W-:-:S06]  /*8940*/  IMAD.MOV.U32 R4, RZ, RZ, R14 ;  /* 0x000000ffff047224 */ /* 0x000fcc00078e000e */
[----:B------:R-:W0:Y:S01]  /*8950*/  LDC R27, c[0x0][0x610] ;  /* 0x00018400ff1b7b82 */ /* 0x000e220000000800 */
[----:B----4-:R-:W-:Y:S05]  /*8960*/  @!P0 BRA `(.L_x_285) ;  /* 0x0000000000288947 */ /* 0x010fea0003800000 */
[----:B------:R-:W4:Y:S02]  /*8970*/  LDC R3, c[0x0][0x64c] ;  /* 0x00019300ff037b82 */ /* 0x000f240000000800 */
[----:B----4-:R-:W-:-:S05]  /*8980*/  IADD3 R3, P0, R14, R3, RZ ;  /* 0x000000030e037210 */ /* 0x010fca0007f1e0ff */
        /* <DEDUP_REMOVED lines=8> */
.L_x_285:
[----:B------:R-:W-:Y:S01]  /*8a10*/  ISETP.NE.AND P0, PT, R2, 0x1, PT ;  /* 0x000000010200780c */ /* 0x000fe20003f05270 */
[----:B------:R-:W-:Y:S01]  /*8a20*/  IMAD.MOV R13, RZ, RZ, -R13 ;  /* 0x000000ffff0d7224 */ /* 0x000fe200078e0a0d */
[----:B-12---:R-:W-:Y:S01]  /*8a30*/  SHF.R.U64 R0, R4, R21, R5 ;  /* 0x0000001504007219 */ /* 0x006fe20000001205 */
[----:B0-----:R-:W-:Y:S01]  /*8a40*/  VIADD R5, R20, 0xffffffff ;  /* 0xffffffff14057836 */ /* 0x001fe20000000000 */
[----:B------:R-:W-:-:S03]  /*8a50*/  LOP3.LUT R153, R10, R153, RZ, 0xc0, !PT ;  /* 0x000000990a997212 */ /* 0x000fc600078ec0ff */
[----:B------:R-:W-:Y:S01]  /*8a60*/  IMAD.MOV R3, RZ, RZ, -R0 ;  /* 0x000000ffff037224 */ /* 0x000fe200078e0a00 */
[----:B------:R-:W-:Y:S01]  /*8a70*/  LOP3.LUT R5, R12, R5, RZ, 0xc0, !PT ;  /* 0x000000050c057212 */ /* 0x000fe200078ec0ff */
[----:B------:R-:W-:Y:S02]  /*8a80*/  IMAD R153, R28, R0, R153 ;  /* 0x000000001c997224 */ /* 0x000fe400078e0299 */
[----:B---3--:R-:W-:Y:S02]  /*8a90*/  IMAD R0, R3, R25, R14 ;  /* 0x0000001903007224 */ /* 0x008fe400078e020e */
[----:B------:R-:W-:Y:S02]  /*8aa0*/  @P0 IMAD R26, R15, R13, R24 ;  /* 0x0000000d0f1a0224 */ /* 0x000fe400078e0218 */
[----:B------:R-:W-:Y:S02]  /*8ab0*/  IMAD R4, R0, R20, R5 ;  /* 0x0000001400047224 */ /* 0x000fe400078e0205 */
[----:B------:R-:W-:-:S02]  /*8ac0*/  IMAD R153, R153, R27, R26 ;  /* 0x0000001b99997224 */ /* 0x000fc400078e021a */
[----:B------:R-:W-:-:S03]  /*8ad0*/  IMAD.MOV.U32 R3, RZ, RZ, 0x1 ;  /* 0x00000001ff037424 */ /* 0x000fc600078e00ff */
[----:B------:R-:W-:Y:S02]  /*8ae0*/  SEL R152, R4, R153, !P0 ;  /* 0x0000009904987207 */ /* 0x000fe40004000000 */
[----:B------:R-:W-:Y:S02]  /*8af0*/  PRMT R0, R3, 0x7610, R0 ;  /* 0x0000761003007816 */ /* 0x000fe40000000000 */
[----:B------:R-:W-:-:S07]  /*8b00*/  SEL R153, R153, R4, !P0 ;  /* 0x0000000499997207 */ /* 0x000fce0004000000 */
.L_x_283:
[----:B------:R-:W-:-:S13]  /*8b10*/  LOP3.LUT P0, RZ, R0, 0xff, RZ, 0xc0, !PT ;  /* 0x000000ff00ff7812 */ /* 0x000fda000780c0ff */
[----:B------:R-:W-:Y:S05]  /*8b20*/  @P0 BRA `(.L_x_286) ;  /* 0xffffff8400000947 */ /* 0x000fea000383ffff */
[----:B------:R-:W-:Y:S05]  /*8b30*/  EXIT ;  /* 0x000000000000794d */ /* 0x000fea0003800000 */
.L_x_3:
[----:B0-----:R-:W-:Y:S01]  /*8b40*/  ULDC.64 UR4, c[0x0][0x650] ;  /* 0x0001940000047ab9 */ /* 0x001fe20000000a00 */
        /* <DEDUP_REMOVED lines=25> */
.L_x_288:
[--C-:B------:R-:W-:Y:S01]  /*8ce0*/  SHF.R.U64 R12, R10, R14, R11.reuse ;  /* 0x0000000e0a0c7219 */ /* 0x100fe2000000120b */
[----:B------:R-:W0:Y:S01]  /*8cf0*/  LDC R22, c[0x0][0x618] ;  /* 0x00018600ff167b82 */ /* 0x000e220000000800 */
[----:B------:R-:W-:Y:S01]  /*8d00*/  I2FP.F32.U32 R6, R4 ;  /* 0x0000000400067245 */ /* 0x000fe20000201000 */
[----:B------:R-:W-:Y:S01]  /*8d10*/  ULDC UR4, c[0x0][0x150] ;  /* 0x0000540000047ab9 */ /* 0x000fe20000000800 */
[----:B------:R-:W-:Y:S02]  /*8d20*/  SHF.R.U32.HI R5, RZ, R14, R11 ;  /* 0x0000000eff057219 */ /* 0x000fe4000001160b */
[----:B------:R-:W-:Y:S01]  /*8d30*/  IADD3 R9, P0, RZ, -R12, RZ ;  /* 0x8000000cff097210 */ /* 0x000fe20007f1e0ff */
[----:B------:R-:W-:Y:S01]  /*8d40*/  FMUL R11, R6, UR4 ;  /* 0x00000004060b7c20 */ /* 0x000fe20008400000 */
[----:B------:R-:W-:Y:S01]  /*8d50*/  ULDC UR4, c[0x0][0x154] ;  /* 0x0000550000047ab9 */ /* 0x000fe20000000800 */
[----:B------:R-:W1:Y:S02]  /*8d60*/  LDC.64 R24, c[0x0][0x640] ;  /* 0x00019000ff187b82 */ /* 0x000e640000000a00 */
[----:B------:R-:W-:-:S02]  /*8d70*/  IMAD.X R5, RZ, RZ, ~R5, P0 ;  /* 0x000000ffff057224 */ /* 0x000fc400000e0e05 */
[----:B------:R-:W2:Y:S01]  /*8d80*/  F2I.U32.TRUNC.NTZ R11, R11 ;  /* 0x0000000b000b7305 */ /* 0x000ea2000020f000 */
[----:B------:R-:W-:-:S03]  /*8d90*/  IMAD.WIDE.U32 R6, R9, R20, R16 ;  /* 0x0000001409067225 */ /* 0x000fc600078e0010 */
[----:B------:R-:W3:Y:S01]  /*8da0*/  LDC R13, c[0x0][0x144] ;  /* 0x00005100ff0d7b82 */ /* 0x000ee20000000800 */
[----:B------:R-:W-:-:S04]  /*8db0*/  IMAD R8, R5, R20, RZ ;  /* 0x0000001405087224 */ /* 0x000fc800078e02ff */
[----:B------:R-:W-:Y:S02]  /*8dc0*/  IMAD R5, R9, R21, R8 ;  /* 0x0000001509057224 */ /* 0x000fe400078e0208 */
[----:B------:R-:W-:Y:S01]  /*8dd0*/  IMAD.MOV.U32 R8, RZ, RZ, -0x1 ;  /* 0xffffffffff087424 */ /* 0x000fe200078e00ff */
[----:B------:R-:W4:Y:S01]  /*8de0*/  LDC R14, c[0x0][0x608] ;  /* 0x00018200ff0e7b82 */ /* 0x000f220000000800 */
[----:B------:R-:W-:Y:S01]  /*8df0*/  IMAD.IADD R5, R7, 0x1, R5 ;  /* 0x0000000107057824 */ /* 0x000fe200078e0205 */
[----:B------:R-:W-:-:S04]  /*8e00*/  I2FP.F32.U32 R7, R3 ;  /* 0x0000000300077245 */ /* 0x000fc80000201000 */
[-C--:B0-----:R-:W-:Y:S01]  /*8e10*/  SHF.R.U64 R10, R6, R22.reuse, R5 ;  /* 0x00000016060a7219 */ /* 0x081fe20000001205 */
[----:B--2---:R-:W-:Y:S01]  /*8e20*/  IMAD.MOV R6, RZ, RZ, -R11 ;  /* 0x000000ffff067224 */ /* 0x004fe200078e0a0b */
[----:B------:R-:W0:Y:S01]  /*8e30*/  LDC R9, c[0x0][0x658] ;  /* 0x00019600ff097b82 */ /* 0x000e220000000800 */
[----:B-1----:R-:W-:Y:S01]  /*8e40*/  ISETP.NE.U32.AND P0, PT, R24, RZ, PT ;  /* 0x000000ff1800720c */ /* 0x002fe20003f05070 */
[----:B------:R-:W-:Y:S01]  /*8e50*/  FMUL R7, R7, UR4 ;  /* 0x0000000407077c20 */ /* 0x000fe20008400000 */
[----:B------:R-:W-:Y:S02]  /*8e60*/  SHF.R.U32.HI R5, RZ, R22, R5 ;  /* 0x00000016ff057219 */ /* 0x000fe40000011605 */
[----:B------:R-:W-:-:S03]  /*8e70*/  ISETP.NE.AND.EX P0, PT, R25, RZ, PT, P0 ;  /* 0x000000ff1900720c */ /* 0x000fc60003f05300 */
[----:B------:R-:W1:Y:S01]  /*8e80*/  LDC R20, c[0x0][0x148] ;  /* 0x00005200ff147b82 */ /* 0x000e620000000800 */
[----:B---3--:R-:W-:Y:S02]  /*8e90*/  IMAD R23, R13, R6, R4 ;  /* 0x000000060d177224 */ /* 0x008fe400078e0204 */
[----:B------:R-:W-:-:S05]  /*8ea0*/  IMAD.MOV.U32 R6, RZ, RZ, 0x1 ;  /* 0x00000001ff067424 */ /* 0x000fca00078e00ff */
[----:B------:R-:W2:Y:S01]  /*8eb0*/  LDC R21, c[0x0][0x600] ;  /* 0x00018000ff157b82 */ /* 0x000ea20000000800 */
[-CC-:B----4-:R-:W-:Y:S02]  /*8ec0*/  SHF.R.U64 R13, R10, R14.reuse, R5.reuse ;  /* 0x0000000e0a0d7219 */ /* 0x190fe40000001205 */
[----:B------:R-:W-:Y:S02]  /*8ed0*/  SHF.R.U32.HI R4, RZ, R14, R5 ;  /* 0x0000000eff047219 */ /* 0x000fe40000011605 */
[----:B------:R3:W4:Y:S03]  /*8ee0*/  F2I.U32.TRUNC.NTZ R14, R7 ;  /* 0x00000007000e7305 */ /* 0x000726000020f000 */
[----:B------:R-:W1:Y:S01]  /*8ef0*/  LDC R26, c[0x0][0x648] ;  /* 0x00019200ff1a7b82 */ /* 0x000e620000000800 */
[-C--:B0-----:R-:W-:Y:S02]  /*8f00*/  SHF.R.U64 R15, R13, R9.reuse, R4 ;  /* 0x000000090d0f7219 */ /* 0x081fe40000001204 */
[----:B------:R-:W-:-:S02]  /*8f10*/  SHF.L.U32 R8, R8, R9, RZ ;  /* 0x0000000908087219 */ /* 0x000fc400000006ff */
[-C--:B------:R-:W-:Y:S01]  /*8f20*/  SHF.R.U32.HI R5, RZ, R9.reuse, R4 ;  /* 0x00000009ff057219 */ /* 0x080fe20000011604 */
[----:B------:R-:W-:Y:S01]  /*8f30*/  IMAD.MOV.U32 R4, RZ, RZ, R15 ;  /* 0x000000ffff047224 */ /* 0x000fe200078e000f */
[----:B------:R-:W-:Y:S01]  /*8f40*/  SHF.L.U32 R22, R6, R9, RZ ;  /* 0x0000000906167219 */ /* 0x000fe200000006ff */
[----:B------:R-:W0:Y:S01]  /*8f50*/  LDC R27, c[0x0][0x638] ;  /* 0x00018e00ff1b7b82 */ /* 0x000e220000000800 */
[----:B------:R-:W-:-:S07]  /*8f60*/  LOP3.LUT R28, RZ, R8, RZ, 0x33, !PT ;  /* 0x00000008ff1c7212 */ /* 0x000fce00078e33ff */
        /* <DEDUP_REMOVED lines=12> */
.L_x_289:
[----:B------:R-:W-:Y:S01]  /*9030*/  ISETP.NE.AND P0, PT, R2, 0x1, PT ;  /* 0x000000010200780c */ /* 0x000fe20003f05270 */
[----:B--2---:R-:W-:Y:S01]  /*9040*/  VIADD R7, R21, 0xffffffff ;  /* 0xffffffff15077836 */ /* 0x004fe20000000000 */
[----:B-1----:R-:W-:Y:S01]  /*9050*/  SHF.R.U64 R5, R4, R26, R5 ;  /* 0x0000001a04057219 */ /* 0x002fe20000001205 */
[----:B------:R-:W-:Y:S01]  /*9060*/  IMAD.MOV R14, RZ, RZ, -R14 ;  /* 0x000000ffff0e7224 */ /* 0x000fe200078e0a0e */
[----:B------:R-:W-:Y:S01]  /*9070*/  LOP3.LUT R4, R13, R28, RZ, 0xc0, !PT ;  /* 0x0000001c0d047212 */ /* 0x000fe200078ec0ff */
[----:B------:R-:W-:Y:S01]  /*9080*/  IMAD.MOV.U32 R8, RZ, RZ, R12 ;  /* 0x000000ffff087224 */ /* 0x000fe200078e000c */
[----:B------:R-:W-:Y:S01]  /*9090*/  LOP3.LUT R10, R10, R7, RZ, 0xc0, !PT ;  /* 0x000000070a0a7212 */ /* 0x000fe200078ec0ff */
[----:B------:R-:W-:Y:S02]  /*90a0*/  IMAD.MOV R6, RZ, RZ, -R5 ;  /* 0x000000ffff067224 */ /* 0x000fe400078e0a05 */
[----:B------:R-:W-:-:S04]  /*90b0*/  IMAD R4, R22, R5, R4 ;  /* 0x0000000516047224 */ /* 0x000fc800078e0204 */
[----:B------:R-:W-:Y:S02]  /*90c0*/  @P0 IMAD R23, R20, R14, R3 ;  /* 0x0000000e14170224 */ /* 0x000fe400078e0203 */
[----:B0-----:R-:W-:Y:S02]  /*90d0*/  IMAD R3, R6, R27, R15 ;  /* 0x0000001b06037224 */ /* 0x001fe400078e020f */
[----:B------:R-:W-:Y:S02]  /*90e0*/  IMAD R7, R4, R29, R23 ;  /* 0x0000001d04077224 */ /* 0x000fe400078e0217 */
[----:B------:R-:W-:Y:S02]  /*90f0*/  IMAD R4, R3, R21, R10 ;  /* 0x0000001503047224 */ /* 0x000fe400078e020a */
[----:B------:R-:W-:-:S03]  /*9100*/  IMAD.MOV.U32 R6, RZ, RZ, 0x1 ;  /* 0x00000001ff067424 */ /* 0x000fc600078e00ff */
[----:B------:R-:W-:Y:S02]  /*9110*/  SEL R9, R4, R7, !P0 ;  /* 0x0000000704097207 */ /* 0x000fe40004000000 */
[----:B------:R-:W-:-:S07]  /*9120*/  SEL R7, R7, R4, !P0 ;  /* 0x0000000407077207 */ /* 0x000fce0004000000 */
.L_x_287:
[----:B------:R-:W-:-:S08]  /*9130*/  NOP ;  /* 0x0000000000007918 */ /* 0x000fd00000000000 */
[----:B------:R-:W0:-:S00]  /*9140*/  USETMAXREG.DEALLOC.CTAPOOL 0x28 ;  /* 0x00000028000079c8 */ /* 0x000e0000080e0500 */
[----:B0-----:R-:W-:-:S13]  /*9150*/  ISETP.NE.AND P0, PT, R0, RZ, PT ;  /* 0x000000ff0000720c */ /* 0x001fda0003f05270 */
[----:B------:R-:W-:Y:S05]  /*9160*/  @P0 EXIT ;  /* 0x000000000000094d */ /* 0x000fea0003800000 */
[----:B------:R-:W-:Y:S01]  /*9170*/  LOP3.LUT P0, RZ, R6, 0xff, RZ, 0xc0, !PT ;  /* 0x000000ff06ff7812 */ /* 0x000fe2000780c0ff */
[----:B------:R-:W-:Y:S02]  /*9180*/  IMAD.MOV.U32 R3, RZ, RZ, 0x1 ;  /* 0x00000001ff037424 */ /* 0x000fe400078e00ff */
[----:B------:R-:W-:-:S10]  /*9190*/  IMAD.MOV.U32 R0, RZ, RZ, RZ ;  /* 0x000000ffff007224 */ /* 0x000fd400078e00ff */
[----:B------:R-:W-:Y:S05]  /*91a0*/  @!P0 BRA `(.L_x_290) ;  /* 0x0000000c00648947 */ /* 0x000fea0003800000 */
[----:B------:R-:W0:Y:S01]  /*91b0*/  LDC R0, c[0x0][0x28c] ;  /* 0x0000a300ff007b82 */ /* 0x000e220000000800 */
[----:B------:R-:W-:Y:S01]  /*91c0*/  ULDC UR5, c[0x0][0x658] ;  /* 0x0001960000057ab9 */ /* 0x000fe20000000800 */
[----:B------:R-:W-:Y:S01]  /*91d0*/  UMOV UR7, 0xffffffff ;  /* 0xffffffff00077882 */ /* 0x000fe20000000000 */
[----:B------:R-:W-:Y:S01]  /*91e0*/  ULDC UR6, c[0x0][0xc] ;  /* 0x0000030000067ab9 */ /* 0x000fe20000000800 */
[----:B------:R-:W-:Y:S01]  /*91f0*/  USHF.L.U32 UR9, UR7, UR5, URZ ;  /* 0x0000000507097299 */ /* 0x000fe2000800063f */
[C---:B------:R-:W-:Y:S01]  /*9200*/  LOP3.LUT P2, RZ, R18.reuse, 0x7f, RZ, 0xc0, !PT ;  /* 0x0000007f12ff7812 */ /* 0x040fe2000784c0ff */
[----:B------:R-:W-:Y:S01]  /*9210*/  UMOV UR8, 0x1 ;  /* 0x0000000100087882 */ /* 0x000fe20000000000 */
[----:B------:R-:W-:Y:S01]  /*9220*/  ULDC UR7, c[0x0][0x10] ;  /* 0x0000040000077ab9 */ /* 0x000fe20000000800 */
[----:B------:R-:W-:Y:S01]  /*9230*/  LOP3.LUT P0, RZ, R18, 0x1f, RZ, 0xc0, !PT ;  /* 0x0000001f12ff7812 */ /* 0x000fe2000780c0ff */
[----:B------:R-:W-:Y:S01]  /*9240*/  UIMAD.WIDE.U32 UR6, UR6, UR7, URZ ;  /* 0x00000007060672a5 */ /* 0x000fe2000f8e003f */
[----:B------:R-:W-:Y:S01]  /*9250*/  BSSY B0, `(.L_x_290) ;  /* 0x00000ce000007945 */ /* 0x000fe20003800000 */
[----:B------:R-:W-:Y:S01]  /*9260*/  USHF.L.U32 UR5, UR8, UR5, URZ ;  /* 0x0000000508057299 */ /* 0x000fe2000800063f */
[----:B------:R-:W-:Y:S01]  /*9270*/  IMAD.MOV.U32 R11, RZ, RZ, 0x1 ;  /* 0x00000001ff0b7424 */ /* 0x000fe200078e00ff */
[----:B------:R-:W-:Y:S01]  /*9280*/  LOP3.LUT R18, R19, 0x2, RZ, 0xfc, !PT ;  /* 0x0000000213127812 */ /* 0x000fe200078efcff */
[----:B------:R-:W-:Y:S01]  /*9290*/  ULDC UR8, c[0x0][0x14] ;  /* 0x0000050000087ab9 */ /* 0x000fe20000000800 */
[----:B------:R-:W-:Y:S01]  /*92a0*/  PLOP3.LUT P0, PT, P0, P2, PT, 0x8a, 0x0 ;  /* 0x000000000000781c */ /* 0x000fe20000705172 */
[----:B------:R-:W-:-:S02]  /*92b0*/  UIMAD.WIDE.U32 UR30, UR6, UR8, URZ ;  /* 0x00000008061e72a5 */ /* 0x000fc4000f8e003f */
[----:B------:R-:W-:Y:S01]  /*92c0*/  UIMAD UR7, UR7, UR8, URZ ;  /* 0x00000008070772a4 */ /* 0x000fe2000f8e023f */
[----:B------:R-:W-:Y:S01]  /*92d0*/  ULDC UR4, c[0x0][0x600] ;  /* 0x0001800000047ab9 */ /* 0x000fe20000000800 */
[----:B------:R-:W-:Y:S02]  /*92e0*/  ULOP3.LUT UR6, URZ, UR9, URZ, 0x33, !UPT ;  /* 0x000000093f067292 */ /* 0x000fe4000f8e333f */
[----:B------:R-:W-:Y:S01]  /*92f0*/  UIADD3 UR4, UR4, -0x1, URZ ;  /* 0xffffffff04047890 */ /* 0x000fe2000fffe03f */
[----:B0-----:R-:W-:Y:S01]  /*9300*/  VIADD R0, R0, 0x3f ;  /* 0x0000003f00007836 */ /* 0x001fe20000000000 */
[----:B------:R-:W-:Y:S01]  /*9310*/  UIADD3 UR7, UR31, UR7, URZ ;  /* 0x000000071f077290 */ /* 0x000fe2000fffe03f */
[----:B------:R-:W-:-:S03]  /*9320*/  ULDC.64 UR38, c[0x0][0x198] ;  /* 0x0000660000267ab9 */ /* 0x000fc60000000a00 */
[----:B------:R-:W-:-:S04]  /*9330*/  SHF.R.S32.HI R3, RZ, 0x1f, R0 ;  /* 0x0000001fff037819 */ /* 0x000fc80000011400 */
[----:B------:R-:W-:Y:S01]  /*9340*/  LEA.HI R3, R3, R0, RZ, 0x6 ;  /* 0x0000000003037211 */ /* 0x000fe200078f30ff */
[----:B------:R-:W-:-:S03]  /*9350*/  IMAD.MOV.U32 R0, RZ, RZ, RZ ;  /* 0x000000ffff007224 */ /* 0x000fc600078e00ff */
[----:B------:R-:W-:Y:S01]  /*9360*/  SHF.R.S32.HI R13, RZ, 0x6, R3 ;  /* 0x00000006ff0d7819 */ /* 0x000fe20000011403 */
[----:B------:R-:W-:-:S04]  /*9370*/  IMAD.MOV.U32 R3, RZ, RZ, 0x1 ;  /* 0x00000001ff037424 */ /* 0x000fc800078e00ff */
[----:B------:R-:W-:-:S07]  /*9380*/  VIADD R10, R13, 0x1 ;  /* 0x000000010d0a7836 */ /* 0x000fce0000000000 */
.L_x_302:
[----:B------:R-:W-:-:S03]  /*9390*/  UMOV UR8, 0xffffffff ;  /* 0xffffffff00087882 */ /* 0x000fc60000000000 */
[----:B------:R-:W-:Y:S05]  /*93a0*/  BRA.DIV UR8, `(.L_x_291) ;  /* 0x0000000e08d07947 */ /* 0x000fea000b800000 */
[----:B------:R-:W-:-:S13]  /*93b0*/  ELECT P6, URZ, PT ;  /* 0x00000000003f782f */ /* 0x000fda00038c0000 */
.L_x_313:
[----:B------:R-:W0:Y:S01]  /*93c0*/  LDC R4, c[0x0][0x28c] ;  /* 0x0000a300ff047b82 */ /* 0x000e220000000800 */
[----:B------:R-:W-:Y:S01]  /*93d0*/  BSSY B1, `(.L_x_292) ;  /* 0x0000043000017945 */ /* 0x000fe20003800000 */
[----:B0-----:R-:W-:-:S13]  /*93e0*/  ISETP.LT.OR P6, PT, R4, 0x1, !P6 ;  /* 0x000000010400780c */ /* 0x001fda00077c1670 */
[----:B------:R-:W-:Y:S05]  /*93f0*/  @P6 BRA `(.L_x_293) ;  /* 0x0000000400006947 */ /* 0x000fea0003800000 */
[----:B------:R-:W-:Y:S02]  /*9400*/  IMAD.SHL.U32 R14, R7, 0x80, RZ ;  /* 0x00000080070e7824 */ /* 0x000fe400078e00ff */
[----:B------:R-:W-:Y:S02]  /*9410*/  IMAD.SHL.U32 R15, R9, 0x100, RZ ;  /* 0x00000100090f7824 */ /* 0x000fe400078e00ff */
[----:B------:R-:W-:Y:S02]  /*9420*/  IMAD.MOV.U32 R20, RZ, RZ, RZ ;  /* 0x000000ffff147224 */ /* 0x000fe400078e00ff */
[----:B------:R-:W-:Y:S02]  /*9430*/  IMAD.MOV.U32 R4, RZ, RZ, R10 ;  /* 0x000000ffff047224 */ /* 0x000fe400078e000a */
[----:B------:R-:W-:Y:S02]  /*9440*/  IMAD.MOV.U32 R5, RZ, RZ, R3 ;  /* 0x000000ffff057224 */ /* 0x000fe400078e0003 */
[----:B------:R-:W-:-:S07]  /*9450*/  IMAD.MOV.U32 R6, RZ, RZ, R0 ;  /* 0x000000ffff067224 */ /* 0x000fce00078e0000 */
.L_x_297:
[----:B------:R-:W0:Y:S01]  /*9460*/  S2R R12, SR_CgaCtaId ;  /* 0x00000000000c7919 */ /* 0x000e220000008800 */
[----:B------:R-:W-:Y:S01]  /*9470*/  MOV R7, 0x400 ;  /* 0x0000040000077802 */ /* 0x000fe20000000f00 */
[----:B------:R-:W1:Y:S03]  /*9480*/  @!P2 LDC R9, c[0x0][0x500] ;  /* 0x00014000ff09ab82 */ /* 0x000e660000000800 */
[----:B0-----:R-:W-:Y:S02]  /*9490*/  LEA R21, R12, R7, 0x18 ;  /* 0x000000070c157211 */ /* 0x001fe400078ec0ff */
[----:B------:R-:W-:-:S03]  /*94a0*/  SHF.L.U32 R7, R5, 0x1f, RZ ;  /* 0x0000001f05077819 */ /* 0x000fc600000006ff */
[----:B------:R-:W-:-:S04]  /*94b0*/  IMAD R12, R6, 0x8, R21 ;  /* 0x00000008060c7824 */ /* 0x000fc800078e0215 */
[----:B------:R-:W0:Y:S02]  /*94c0*/  SYNCS.PHASECHK.TRANS64.TRYWAIT P1, [R12+URZ+0x20], R7 ;  /* 0x000020070c0075a7 */ /* 0x000e24000802017f */
[----:B01----:R-:W-:Y:S05]  /*94d0*/  @!P1 BRA `(.L_x_294) ;  /* 0x0000000c00a49947 */ /* 0x003fea0003800000 */
.L_x_314:
[----:B0-----:R-:W-:Y:S01]  /*94e0*/  PRMT R7, R18, 0x9910, RZ ;  /* 0x0000991012077816 */ /* 0x001fe200000000ff */
[----:B------:R0:W-:Y:S03]  /*94f0*/  @!P2 SYNCS.ARRIVE.TRANS64 RZ, [R12+URZ], R9 ;  /* 0x000000090cffa9a7 */ /* 0x0001e6000800003f */
[----:B------:R-:W-:-:S13]  /*9500*/  ISETP.NE.AND P1, PT, R7, 0x2, PT ;  /* 0x000000020700780c */ /* 0x000fda0003f25270 */
[----:B0-----:R-:W-:Y:S05]  /*9510*/  @P1 BRA `(.L_x_295) ;  /* 0x0000000000041947 */ /* 0x001fea0003800000 */
[----:B------:R-:W-:Y:S01]  /*9520*/  BPT.TRAP 0x1 ;  /* 0x000000040000795c */ /* 0x000fe20000300000 */
.L_x_295:
[----:B------:R-:W-:Y:S05]  /*9530*/  @P0 BRA `(.L_x_296) ;  /* 0x0000000000040947 */ /* 0x000fea0003800000 */
[----:B------:R-:W-:Y:S01]  /*9540*/  BPT.TRAP 0x1 ;  /* 0x000000040000795c */ /* 0x000fe20000300000 */
.L_x_296:
[--C-:B------:R-:W-:Y:S01]  /*9550*/  IMAD R7, R6, 0x8000, R21.reuse ;  /* 0x0000800006077824 */ /* 0x100fe200078e0215 */
[----:B------:R-:W-:Y:S01]  /*9560*/  R2UR UR34, R20 ;  /* 0x00000000142272ca */ /* 0x000fe200000e0000 */
[----:B------:R-:W-:Y:S01]  /*9570*/  IMAD R21, R6, 0x10000, R21 ;  /* 0x0001000006157824 */ /* 0x000fe200078e0215 */
[----:B------:R-:W-:Y:S01]  /*9580*/  R2UR UR33, R12 ;  /* 0x000000000c2172ca */ /* 0x000fe200000e0000 */
[----:B------:R-:W-:Y:S01]  /*9590*/  VIADD R4, R4, 0xffffffff ;  /* 0xffffffff04047836 */ /* 0x000fe20000000000 */
[----:B------:R-:W-:Y:S01]  /*95a0*/  R2UR UR24, R7 ;  /* 0x00000000071872ca */ /* 0x000fe200000e0000 */
[----:B------:R-:W-:Y:S01]  /*95b0*/  UIADD3 UR14, UP0, UR38, 0xf0, URZ ;  /* 0x000000f0260e7890 */ /* 0x000fe2000ff1e03f */
[----:B------:R-:W-:Y:S01]  /*95c0*/  R2UR UR8, R21 ;  /* 0x00000000150872ca */ /* 0x000fe200000e0000 */
[----:B------:R-:W-:Y:S01]  /*95d0*/  UIADD3 UR40, UP1, UR38, 0x1f0, URZ ;  /* 0x000001f026287890 */ /* 0x000fe2000ff3e03f */
[----:B------:R-:W-:Y:S01]  /*95e0*/  R2UR UR36, R8 ;  /* 0x00000000082472ca */ /* 0x000fe200000e0000 */
[----:B------:R-:W-:Y:S01]  /*95f0*/  UIADD3.X UR15, URZ, UR39, URZ, UP0, !UPT ;  /* 0x000000273f0f7290 */ /* 0x000fe200087fe43f */
[----:B------:R-:W-:Y:S01]  /*9600*/  R2UR UR35, R14 ;  /* 0x000000000e2372ca */ /* 0x000fe200000e0000 */
[----:B------:R-:W-:Y:S01]  /*9610*/  UIADD3.X UR41, URZ, UR39, URZ, UP1, !UPT ;  /* 0x000000273f297290 */ /* 0x000fe20008ffe43f */
[----:B------:R-:W-:Y:S01]  /*9620*/  R2UR UR19, R15 ;  /* 0x000000000f1372ca */ /* 0x000fe200000e0000 */
[----:B------:R-:W-:Y:S01]  /*9630*/  UIADD3 UR26, UR34, 0x20, URZ ;  /* 0x00000020221a7890 */ /* 0x000fe2000fffe03f */
[----:B------:R-:W-:Y:S01]  /*9640*/  ISETP.GT.AND P3, PT, R4, 0x1, PT ;  /* 0x000000010400780c */ /* 0x000fe20003f64270 */
[----:B------:R-:W-:Y:S01]  /*9650*/  VIADD R6, R6, 0x1 ;  /* 0x0000000106067836 */ /* 0x000fe20000000000 */
[----:B------:R-:W-:Y:S01]  /*9660*/  UMOV UR22, 0x0 ;  /* 0x0000000000167882 */ /* 0x000fe20000000000 */
[----:B------:R-:W-:Y:S01]  /*9670*/  UIADD3 UR32, UR24, 0x100, URZ ;  /* 0x0000010018207890 */ /* 0x000fe2000fffe03f */
[----:B------:R-:W-:Y:S01]  /*9680*/  VIADD R20, R20, 0x40 ;  /* 0x0000004014147836 */ /* 0x000fe20000000000 */
[----:B------:R-:W-:Y:S01]  /*9690*/  UIADD3 UR24, UR24, 0x4100, URZ ;  /* 0x0000410018187890 */ /* 0x000fe2000fffe03f */
[----:B------:R-:W-:Y:S01]  /*96a0*/  ISETP.NE.AND P1, PT, R6, 0x4, PT ;  /* 0x000000040600780c */ /* 0x000fe20003f25270 */
[----:B------:R-:W-:-:S02]  /*96b0*/  UIADD3 UR16, UR8, 0x20100, URZ ;  /* 0x0002010008107890 */ /* 0x000fc4000fffe03f */
[----:B------:R-:W-:Y:S01]  /*96c0*/  UIADD3 UR8, UR8, 0x28100, URZ ;  /* 0x0002810008087890 */ /* 0x000fe2000fffe03f */
[----:B------:R-:W-:Y:S01]  /*96d0*/  SEL R12, RZ, 0x1, P1 ;  /* 0x00000001ff0c7807 */ /* 0x000fe20000800000 */
[----:B------:R-:W-:Y:S01]  /*96e0*/  UMOV UR23, 0x10000000 ;  /* 0x1000000000177882 */ /* 0x000fe20000000000 */
[----:B------:R-:W-:Y:S01]  /*96f0*/  UMOV UR25, UR33 ;  /* 0x0000002100197c82 */ /* 0x000fe20008000000 */
[----:B------:R-:W-:Y:S01]  /*9700*/  UMOV UR28, UR36 ;  /* 0x00000024001c7c82 */ /* 0x000fe20008000000 */
[----:B------:R-:W-:Y:S01]  /*9710*/  UMOV UR27, UR35 ;  /* 0x00000023001b7c82 */ /* 0x000fe20008000000 */
[----:B------:R-:W-:Y:S01]  /*9720*/  UMOV UR17, UR33 ;  /* 0x0000002100117c82 */ /* 0x000fe20008000000 */
[----:B------:R-:W-:Y:S01]  /*9730*/  UMOV UR18, UR34 ;  /* 0x0000002200127c82 */ /* 0x000fe20008000000 */
[----:B------:R-:W-:Y:S01]  /*9740*/  UMOV UR20, UR36 ;  /* 0x0000002400147c82 */ /* 0x000fe20008000000 */
[----:B------:R0:W-:Y:S01]  /*9750*/  UTMALDG.3D [UR32], [UR14], desc[UR22] ;  /* 0x000016200e0075b4 */ /* 0x0001e20008011000 */
[----:B------:R-:W-:Y:S01]  /*9760*/  UMOV UR9, UR33 ;  /* 0x0000002100097c82 */ /* 0x000fe20008000000 */
[----:B------:R-:W-:Y:S01]  /*9770*/  UMOV UR11, UR19 ;  /* 0x00000013000b7c82 */ /* 0x000fe20008000000 */
[----:B------:R-:W-:Y:S01]  /*9780*/  UMOV UR12, UR36 ;  /* 0x00000024000c7c82 */ /* 0x000fe20008000000 */
[----:B------:R-:W-:Y:S01]  /*9790*/  UMOV UR10, UR26 ;  /* 0x0000001a000a7c82 */ /* 0x000fe20008000000 */
[----:B------:R-:W-:-:S02]  /*97a0*/  LOP3.LUT R5, R5, R12, RZ, 0x3c, !PT ;  /* 0x0000000c05057212 */ /* 0x000fc400078e3cff */
[----:B------:R-:W-:Y:S01]  /*97b0*/  SEL R6, R6, RZ, P1 ;  /* 0x000000ff06067207 */ /* 0x000fe20000800000 */
[----:B------:R0:W-:Y:S01]  /*97c0*/  UTMALDG.3D [UR24], [UR14], desc[UR22] ;  /* 0x000016180e0075b4 */ /* 0x0001e20008011000 */
[----:B------:R0:W-:Y:S01]  /*97d0*/  UTMALDG.3D [UR16], [UR40], desc[UR22] ;  /* 0x00001610280075b4 */ /* 0x0001e20008011000 */
[----:B------:R0:W-:Y:S02]  /*97e0*/  UTMALDG.3D [UR8], [UR40], desc[UR22] ;  /* 0x00001608280075b4 */ /* 0x0001e40008011000 */
[----:B0-----:R-:W-:Y:S05]  /*97f0*/  @P3 BRA `(.L_x_297) ;  /* 0xfffffffc00183947 */ /* 0x001fea000383ffff */
.L_x_293:
[----:B------:R-:W-:Y:S05]  /*9800*/  BSYNC B1 ;  /* 0x0000000000017941 */ /* 0x000fea0003800000 */
.L_x_292:
[----:B------:R-:W-:Y:S01]  /*9810*/  LOP3.LUT P3, RZ, R11, 0xff, RZ, 0xc0, !PT ;  /* 0x000000ff0bff7812 */ /* 0x000fe2000786c0ff */
[----:B------:R-:W-:Y:S01]  /*9820*/  IMAD.IADD R0, R13, 0x1, R0 ;  /* 0x000000010d007824 */ /* 0x000fe200078e0200 */
[----:B------:R-:W-:Y:S01]  /*9830*/  IADD3 R16, P4, R16, UR30, RZ ;  /* 0x0000001e10107c10 */ /* 0x000fe2000ff9e0ff */
[----:B------:R-:W-:Y:S01]  /*9840*/  ULDC.64 UR8, c[0x0][0x650] ;  /* 0x0001940000087ab9 */ /* 0x000fe20000000a00 */
[----:B------:R-:W-:Y:S01]  /*9850*/  BSSY B1, `(.L_x_298) ;  /* 0x000006b000017945 */ /* 0x000fe20003800000 */
[----:B------:R-:W-:Y:S01]  /*9860*/  IMAD.MOV.U32 R7, RZ, RZ, -0x1 ;  /* 0xffffffffff077424 */ /* 0x000fe200078e00ff */
[----:B------:R-:W-:Y:S01]  /*9870*/  SHF.R.U32.HI R4, RZ, 0x2, R0 ;  /* 0x00000002ff047819 */ /* 0x000fe20000011600 */
[----:B------:R-:W-:Y:S01]  /*9880*/  IMAD.MOV.U32 R9, RZ, RZ, -0x1 ;  /* 0xffffffffff097424 */ /* 0x000fe200078e00ff */
[----:B------:R-:W-:Y:S01]  /*9890*/  ISETP.GT.U32.AND P1, PT, R0, 0x3, PT ;  /* 0x000000030000780c */ /* 0x000fe20003f24070 */
[----:B------:R-:W-:Y:S01]  /*98a0*/  IMAD.MOV.U32 R8, RZ, RZ, -0x1 ;  /* 0xffffffffff087424 */ /* 0x000fe200078e00ff */
[----:B------:R-:W-:-:S02]  /*98b0*/  LOP3.LUT R4, R4, 0x1, RZ, 0xc0, !PT ;  /* 0x0000000104047812 */ /* 0x000fc400078ec0ff */
[----:B------:R-:W-:Y:S01]  /*98c0*/  ISETP.LT.U32.AND P1, PT, R13, 0x4, P1 ;  /* 0x000000040d00780c */ /* 0x000fe20000f21070 */
[----:B------:R-:W0:Y:S01]  /*98d0*/  @P3 S2R R6, SR_CgaCtaId ;  /* 0x0000000000063919 */ /* 0x000e220000008800 */
[----:B------:R-:W-:Y:S02]  /*98e0*/  @P3 MOV R5, 0x400 ;  /* 0x0000040000053802 */ /* 0x000fe40000000f00 */
[----:B------:R-:W-:Y:S02]  /*98f0*/  IADD3.X R17, R17, UR7, RZ, P4, !PT ;  /* 0x0000000711117c10 */ /* 0x000fe4000a7fe4ff */
[----:B------:R-:W-:Y:S02]  /*9900*/  ISETP.GE.U32.AND P4, PT, R16, UR8, PT ;  /* 0x0000000810007c0c */ /* 0x000fe4000bf86070 */
[----:B------:R-:W-:Y:S02]  /*9910*/  LOP3.LUT R0, R0, 0x3, RZ, 0xc0, !PT ;  /* 0x0000000300007812 */ /* 0x000fe400078ec0ff */
[----:B------:R-:W-:-:S02]  /*9920*/  PRMT R11, RZ, 0x7610, R11 ;  /* 0x00007610ff0b7816 */ /* 0x000fc4000000000b */
[----:B0-----:R-:W-:-:S04]  /*9930*/  @P3 LEA R5, R6, R5, 0x18 ;  /* 0x0000000506053211 */ /* 0x001fc800078ec0ff */
[----:B------:R0:W-:Y:S01]  /*9940*/  @P3 SYNCS.ARRIVE.TRANS64.A1T0 RZ, [R5+URZ+0x58], RZ ;  /* 0x000058ff05ff39a7 */ /* 0x0001e2000810003f */
[----:B------:R-:W-:Y:S02]  /*9950*/  ISETP.NE.U32.AND P3, PT, R4, 0x1, PT ;  /* 0x000000010400780c */ /* 0x000fe40003f65070 */
[----:B------:R-:W-:Y:S02]  /*9960*/  SEL R4, RZ, 0x1, !P1 ;  /* 0x00000001ff047807 */ /* 0x000fe40004800000 */
[----:B------:R-:W-:Y:S02]  /*9970*/  ISETP.GE.U32.AND.EX P1, PT, R17, UR9, PT, P4 ;  /* 0x0000000911007c0c */ /* 0x000fe4000bf26140 */
[----:B------:R-:W-:-:S04]  /*9980*/  ISETP.GT.U32.AND P3, PT, R13, 0x3, !P3 ;  /* 0x000000030d00780c */ /* 0x000fc80005f64070 */
[----:B0-----:R-:W-:-:S04]  /*9990*/  SEL R5, RZ, 0x1, !P3 ;  /* 0x00000001ff057807 */ /* 0x001fc80005800000 */
[--C-:B------:R-:W-:Y:S02]  /*99a0*/  LOP3.LUT R3, R5, R3, R4.reuse, 0x96, !PT ;  /* 0x0000000305037212 */ /* 0x100fe400078e9604 */
[----:B------:R-:W-:Y:S01]  /*99b0*/  PRMT R4, RZ, 0x7610, R4 ;  /* 0x00007610ff047816 */ /* 0x000fe20000000004 */
[----:B------:R-:W-:Y:S06]  /*99c0*/  @P1 BRA `(.L_x_299) ;  /* 0x00000004004c1947 */ /* 0x000fec0003800000 */
[----:B------:R-:W-:Y:S01]  /*99d0*/  ULDC.64 UR8, c[0x0][0x628] ;  /* 0x00018a0000087ab9 */ /* 0x000fe20000000a00 */
[----:B------:R-:W0:Y:S01]  /*99e0*/  S2R R14, SR_CTAID.X ;  /* 0x00000000000e7919 */ /* 0x000e220000002500 */
[----:B------:R-:W-:Y:S01]  /*99f0*/  ISETP.NE.U32.AND P1, PT, RZ, UR8, PT ;  /* 0x00000008ff007c0c */ /* 0x000fe2000bf25070 */
[----:B------:R-:W-:Y:S01]  /*9a00*/  ULDC UR11, c[0x0][0x630] ;  /* 0x00018c00000b7ab9 */ /* 0x000fe20000000800 */
[----:B------:R-:W-:Y:S01]  /*9a10*/  IMAD.MOV.U32 R4, RZ, RZ, R16 ;  /* 0x000000ffff047224 */ /* 0x000fe200078e0010 */
[----:B------:R-:W1:Y:S01]  /*9a20*/  S2R R12, SR_CTAID.Y ;  /* 0x00000000000c7919 */ /* 0x000e620000002600 */
[----:B------:R-:W-:Y:S01]  /*9a30*/  ISETP.NE.AND.EX P1, PT, RZ, UR9, PT, P1 ;  /* 0x00000009ff007c0c */ /* 0x000fe2000bf25310 */
[----:B------:R-:W-:-:S12]  /*9a40*/  IMAD.MOV.U32 R5, RZ, RZ, R17 ;  /* 0x000000ffff057224 */ /* 0x000fd800078e0011 */
[----:B------:R-:W-:Y:S05]  /*9a50*/  @!P1 BRA `(.L_x_300) ;  /* 0x0000000000289947 */ /* 0x000fea0003800000 */
[----:B------:R-:W-:Y:S02]  /*9a60*/  ULDC UR10, c[0x0][0x634] ;  /* 0x00018d00000a7ab9 */ /* 0x000fe40000000800 */
[----:B------:R-:W-:-:S05]  /*9a70*/  IADD3 R9, P1, R16, UR10, RZ ;  /* 0x0000000a10097c10 */ /* 0x000fca000ff3e0ff */
[----:B------:R-:W-:-:S04]  /*9a80*/  IMAD.X R15, RZ, RZ, R17, P1 ;  /* 0x000000ffff0f7224 */ /* 0x000fc800008e0611 */
[----:B------:R-:W-:-:S04]  /*9a90*/  IMAD.WIDE.U32 R6, R15, UR8, RZ ;  /* 0x000000080f067c25 */ /* 0x000fc8000f8e00ff */
[----:B------:R-:W-:-:S04]  /*9aa0*/  IMAD.WIDE.U32 R6, P1, R9, UR9, R6 ;  /* 0x0000000909067c25 */ /* 0x000fc8000f820006 */
[----:B------:R-:W-:-:S04]  /*9ab0*/  IMAD.WIDE.U32 R8, R9, UR8, RZ ;  /* 0x0000000809087c25 */ /* 0x000fc8000f8e00ff */
[----:B------:R-:W-:Y:S01]  /*9ac0*/  IMAD.X R5, RZ, RZ, RZ, P1 ;  /* 0x000000ffff057224 */ /* 0x000fe200008e06ff */
[----:B------:R-:W-:Y:S01]  /*9ad0*/  IADD3 RZ, P1, R9, R6, RZ ;  /* 0x0000000609ff7210 */ /* 0x000fe20007f3e0ff */
[----:B------:R-:W-:-:S04]  /*9ae0*/  IMAD.MOV.U32 R4, RZ, RZ, R7 ;  /* 0x000000ffff047224 */ /* 0x000fc800078e0007 */
[----:B------:R-:W-:-:S08]  /*9af0*/  IMAD.WIDE.U32.X R4, R15, UR9, R4, P1 ;  /* 0x000000090f047c25 */ /* 0x000fd000088e0404 */
.L_x_300:
[--C-:B------:R-:W-:Y:S01]  /*9b00*/  SHF.R.U64 R8, R4, UR11, R5.reuse ;  /* 0x0000000b04087c19 */ /* 0x100fe20008001205 */
[----:B------:R-:W-:Y:S01]  /*9b10*/  ULDC.64 UR8, c[0x0][0x620] ;  /* 0x0001880000087ab9 */ /* 0x000fe20000000a00 */
[----:B------:R-:W-:Y:S01]  /*9b20*/  SHF.R.U32.HI R4, RZ, UR11, R5 ;  /* 0x0000000bff047c19 */ /* 0x000fe20008011605 */
[----:B------:R-:W2:Y:S01]  /*9b30*/  LDC R25, c[0x0][0x144] ;  /* 0x00005100ff197b82 */ /* 0x000ea20000000800 */
[----:B------:R-:W-:Y:S01]  /*9b40*/  IADD3 R7, P1, RZ, -R8, RZ ;  /* 0x80000008ff077210 */ /* 0x000fe20007f3e0ff */
[----:B------:R-:W-:Y:S01]  /*9b50*/  ULDC.64 UR12, c[0x0][0x640] ;  /* 0x00019000000c7ab9 */ /* 0x000fe20000000a00 */
[----:B0-----:R-:W-:Y:S01]  /*9b60*/  I2FP.F32.U32 R9, R14 ;  /* 0x0000000e00097245 */ /* 0x001fe20000201000 */
[----:B------:R-:W-:Y:S02]  /*9b70*/  ULDC UR10, c[0x0][0x608] ;  /* 0x00018200000a7ab9 */ /* 0x000fe40000000800 */
[----:B------:R-:W-:Y:S01]  /*9b80*/  IMAD.X R4, RZ, RZ, ~R4, P1 ;  /* 0x000000ffff047224 */ /* 0x000fe200008e0e04 */
[----:B------:R-:W-:Y:S01]  /*9b90*/  ISETP.NE.U32.AND P1, PT, RZ, UR12, PT ;  /* 0x0000000cff007c0c */ /* 0x000fe2000bf25070 */
[----:B------:R-:W0:Y:S02]  /*9ba0*/  LDC R21, c[0x0][0x148] ;  /* 0x00005200ff157b82 */ /* 0x000e240000000800 */
[----:B------:R-:W-:Y:S01]  /*9bb0*/  IMAD R6, R4, UR8, RZ ;  /* 0x0000000804067c24 */ /* 0x000fe2000f8e02ff */
[----:B------:R-:W-:Y:S01]  /*9bc0*/  ISETP.NE.AND.EX P1, PT, RZ, UR13, PT, P1 ;  /* 0x0000000dff007c0c */ /* 0x000fe2000bf25310 */
[----:B------:R-:W-:Y:S01]  /*9bd0*/  IMAD.WIDE.U32 R4, R7, UR8, R16 ;  /* 0x0000000807047c25 */ /* 0x000fe2000f8e0010 */
[----:B------:R-:W-:-:S03]  /*9be0*/  ULDC UR8, c[0x0][0x150] ;  /* 0x0000540000087ab9 */ /* 0x000fc60000000800 */
[----:B------:R-:W-:Y:S02]  /*9bf0*/  IMAD R7, R7, UR9, R6 ;  /* 0x0000000907077c24 */ /* 0x000fe4000f8e0206 */
[----:B------:R-:W-:Y:S01]  /*9c00*/  FMUL R6, R9, UR8 ;  /* 0x0000000809067c20 */ /* 0x000fe20008400000 */
[----:B------:R-:W-:Y:S01]  /*9c10*/  ULDC UR8, c[0x0][0x618] ;  /* 0x0001860000087ab9 */ /* 0x000fe20000000800 */
[----:B------:R-:W-:Y:S01]  /*9c20*/  ULDC UR9, c[0x0][0x154] ;  /* 0x0000550000097ab9 */ /* 0x000fe20000000800 */
[----:B------:R-:W-:-:S03]  /*9c30*/  IMAD.IADD R5, R5, 0x1, R7 ;  /* 0x0000000105057824 */ /* 0x000fc600078e0207 */
[----:B------:R-:W3:Y:S02]  /*9c40*/  F2I.U32.TRUNC.NTZ R6, R6 ;  /* 0x0000000600067305 */ /* 0x000ee4000020f000 */
[----:B------:R-:W-:Y:S02]  /*9c50*/  SHF.R.U64 R9, R4, UR8, R5 ;  /* 0x0000000804097c19 */ /* 0x000fe40008001205 */
[----:B-1----:R-:W-:-:S05]  /*9c60*/  I2FP.F32.U32 R4, R12 ;  /* 0x0000000c00047245 */ /* 0x002fca0000201000 */
[----:B------:R-:W-:Y:S01]  /*9c70*/  FMUL R22, R4, UR9 ;  /* 0x0000000904167c20 */ /* 0x000fe20008400000 */
[----:B------:R-:W-:Y:S01]  /*9c80*/  SHF.R.U32.HI R4, RZ, UR8, R5 ;  /* 0x00000008ff047c19 */ /* 0x000fe20008011605 */
[----:B------:R-:W-:-:S03]  /*9c90*/  ULDC UR8, c[0x0][0x658] ;  /* 0x0001960000087ab9 */ /* 0x000fc60000000800 */
[--C-:B------:R-:W-:Y:S01]  /*9ca0*/  SHF.R.U64 R20, R9, UR10, R4.reuse ;  /* 0x0000000a09147c19 */ /* 0x100fe20008001204 */
[----:B------:R-:W1:Y:S01]  /*9cb0*/  F2I.U32.TRUNC.NTZ R22, R22 ;  /* 0x0000001600167305 */ /* 0x000e62000020f000 */
[----:B------:R-:W-:Y:S01]  /*9cc0*/  SHF.R.U32.HI R5, RZ, UR10, R4 ;  /* 0x0000000aff057c19 */ /* 0x000fe20008011604 */
[----:B---3--:R-:W-:-:S03]  /*9cd0*/  IMAD.MOV R6, RZ, RZ, -R6 ;  /* 0x000000ffff067224 */ /* 0x008fc600078e0a06 */
[--C-:B------:R-:W-:Y:S01]  /*9ce0*/  SHF.R.U64 R15, R20, UR8, R5.reuse ;  /* 0x00000008140f7c19 */ /* 0x100fe20008001205 */
[----:B--2---:R-:W-:Y:S01]  /*9cf0*/  IMAD R14, R25, R6, R14 ;  /* 0x00000006190e7224 */ /* 0x004fe200078e020e */
[----:B------:R-:W-:-:S03]  /*9d00*/  SHF.R.U32.HI R23, RZ, UR8, R5 ;  /* 0x00000008ff177c19 */ /* 0x000fc60008011605 */
[----:B------:R-:W-:Y:S02]  /*9d10*/  IMAD.MOV.U32 R4, RZ, RZ, R15 ;  /* 0x000000ffff047224 */ /* 0x000fe400078e000f */
[----:B------:R-:W-:Y:S01]  /*9d20*/  IMAD.MOV.U32 R5, RZ, RZ, R23 ;  /* 0x000000ffff057224 */ /* 0x000fe200078e0017 */
[----:B-1----:R-:W-:Y:S06]  /*9d30*/  @!P1 BRA `(.L_x_301) ;  /* 0x0000000000289947 */ /* 0x002fec0003800000 */
[----:B------:R-:W-:Y:S02]  /*9d40*/  ULDC UR8, c[0x0][0x64c] ;  /* 0x0001930000087ab9 */ /* 0x000fe40000000800 */
[----:B------:R-:W-:-:S05]  /*9d50*/  IADD3 R5, P1, R15, UR8, RZ ;  /* 0x000000080f057c10 */ /* 0x000fca000ff3e0ff */
[----:B------:R-:W-:-:S04]  /*9d60*/  IMAD.X R23, RZ, RZ, R23, P1 ;  /* 0x000000ffff177224 */ /* 0x000fc800008e0617 */
[----:B------:R-:W-:-:S04]  /*9d70*/  IMAD.WIDE.U32 R6, R23, UR12, RZ ;  /* 0x0000000c17067c25 */ /* 0x000fc8000f8e00ff */
[----:B------:R-:W-:-:S04]  /*9d80*/  IMAD.WIDE.U32 R6, P1, R5, UR13, R6 ;  /* 0x0000000d05067c25 */ /* 0x000fc8000f820006 */
[----:B------:R-:W-:-:S04]  /*9d90*/  IMAD.WIDE.U32 R4, R5, UR12, RZ ;  /* 0x0000000c05047c25 */ /* 0x000fc8000f8e00ff */
[----:B------:R-:W-:Y:S01]  /*9da0*/  IMAD.MOV.U32 R4, RZ, RZ, R7 ;  /* 0x000000ffff047224 */ /* 0x000fe200078e0007 */
[----:B------:R-:W-:Y:S01]  /*9db0*/  IADD3 RZ, P3, R5, R6, RZ ;  /* 0x0000000605ff7210 */ /* 0x000fe20007f7e0ff */
[----:B------:R-:W-:-:S04]  /*9dc0*/  IMAD.X R5, RZ, RZ, RZ, P1 ;  /* 0x000000ffff057224 */ /* 0x000fc800008e06ff */
[----:B------:R-:W-:-:S08]  /*9dd0*/  IMAD.WIDE.U32.X R4, R23, UR13, R4, P3 ;  /* 0x0000000d17047c25 */ /* 0x000fd000098e0404 */
.L_x_301:
[----:B------:R-:W-:Y:S01]  /*9de0*/  ISETP.NE.AND P1, PT, R2, 0x1, PT ;  /* 0x000000010200780c */ /* 0x000fe20003f25270 */
[----:B------:R-:W-:Y:S01]  /*9df0*/  ULDC UR8, c[0x0][0x648] ;  /* 0x0001920000087ab9 */ /* 0x000fe20000000800 */
[----:B------:R-:W-:Y:S01]  /*9e00*/  LOP3.LUT R20, R20, UR6, RZ, 0xc0, !PT ;  /* 0x0000000614147c12 */ /* 0x000fe2000f8ec0ff */
[----:B------:R-:W-:Y:S01]  /*9e10*/  IMAD.MOV R22, RZ, RZ, -R22 ;  /* 0x000000ffff167224 */ /* 0x000fe200078e0a16 */
[----:B------:R-:W-:Y:S01]  /*9e20*/  SHF.R.U64 R5, R4, UR8, R5 ;  /* 0x0000000804057c19 */ /* 0x000fe20008001205 */
[----:B------:R-:W-:Y:S01]  /*9e30*/  ULDC UR8, c[0x0][0x638] ;  /* 0x00018e0000087ab9 */ /* 0x000fe20000000800 */
[----:B------:R-:W-:Y:S01]  /*9e40*/  LOP3.LUT R6, R9, UR4, RZ, 0xc0, !PT ;  /* 0x0000000409067c12 */ /* 0x000fe2000f8ec0ff */
[----:B------:R-:W-:Y:S02]  /*9e50*/  ULDC UR9, c[0x0][0x610] ;  /* 0x0001840000097ab9 */ /* 0x000fe40000000800 */
[----:B------:R-:W-:Y:S02]  /*9e60*/  IMAD.MOV R4, RZ, RZ, -R5 ;  /* 0x000000ffff047224 */ /* 0x000fe400078e0a05 */
[----:B------:R-:W-:-:S02]  /*9e70*/  IMAD R5, R5, UR5, R20 ;  /* 0x0000000505057c24 */ /* 0x000fc4000f8e0214 */
[----:B0-----:R-:W-:Y:S02]  /*9e80*/  @P1 IMAD R14, R21, R22, R12 ;  /* 0x00000016150e1224 */ /* 0x001fe400078e020c */
[----:B------:R-:W-:Y:S01]  /*9e90*/  IMAD R15, R4, UR8, R15 ;  /* 0x00000008040f7c24 */ /* 0x000fe2000f8e020f */
[----:B------:R-:W-:Y:S01]  /*9ea0*/  ULDC UR8, c[0x0][0x600] ;  /* 0x0001800000087ab9 */ /* 0x000fe20000000800 */
[----:B------:R-:W-:Y:S02]  /*9eb0*/  IMAD R14, R5, UR9, R14 ;  /* 0x00000009050e7c24 */ /* 0x000fe4000f8e020e */
[----:B------:R-:W-:Y:S02]  /*9ec0*/  IMAD R15, R15, UR8, R6 ;  /* 0x000000080f0f7c24 */ /* 0x000fe4000f8e0206 */
[----:B------:R-:W-:-:S03]  /*9ed0*/  IMAD.MOV.U32 R4, RZ, RZ, 0x1 ;  /* 0x00000001ff047424 */ /* 0x000fc600078e00ff */
[----:B------:R-:W-:Y:S02]  /*9ee0*/  SEL R9, R15, R14, !P1 ;  /* 0x0000000e0f097207 */ /* 0x000fe40004800000 */
[----:B------:R-:W-:-:S07]  /*9ef0*/  SEL R7, R14, R15, !P1 ;  /* 0x0000000f0e077207 */ /* 0x000fce0004800000 */
.L_x_299:
[----:B------:R-:W-:Y:S05]  /*9f00*/  BSYNC B1 ;  /* 0x0000000000017941 */ /* 0x000fea0003800000 */
.L_x_298:
[----:B------:R-:W-:-:S13]  /*9f10*/  LOP3.LUT P1, RZ, R4, 0xff, RZ, 0xc0, !PT ;  /* 0x000000ff04ff7812 */ /* 0x000fda000782c0ff */
[----:B------:R-:W-:Y:S05]  /*9f20*/  @P1 BRA `(.L_x_302) ;  /* 0xfffffff400181947 */ /* 0x000fea000383ffff */
[----:B------:R-:W-:Y:S05]  /*9f30*/  BSYNC B0 ;  /* 0x0000000000007941 */ /* 0x000fea0003800000 */
.L_x_290:
[----:B------:R-:W-:-:S03]  /*9f40*/  UMOV UR8, 0xffffffff ;  /* 0xffffffff00087882 */ /* 0x000fc60000000000 */
[----:B------:R-:W-:Y:S05]  /*9f50*/  BRA.DIV UR8, `(.L_x_303) ;  /* 0x0000000608187947 */ /* 0x000fea000b800000 */
[----:B------:R-:W-:-:S13]  /*9f60*/  ELECT P6, URZ, PT ;  /* 0x00000000003f782f */ /* 0x000fda00038c0000 */
.L_x_317:
[----:B------:R-:W-:Y:S04]  /*9f70*/  BSSY B0, `(.L_x_304) ;  /* 0x000002b000007945 */ /* 0x000fe80003800000 */
[----:B------:R-:W-:Y:S05]  /*9f80*/  @!P6 BRA `(.L_x_305) ;  /* 0x0000000000a4e947 */ /* 0x000fea0003800000 */
[----:B------:R-:W-:-:S04]  /*9f90*/  LOP3.LUT R19, R19, 0x2, RZ, 0xfc, !PT ;  /* 0x0000000213137812 */ /* 0x000fc800078efcff */
[----:B------:R-:W-:-:S13]  /*9fa0*/  ISETP.NE.AND P0, PT, R19, 0x3, PT ;  /* 0x000000031300780c */ /* 0x000fda0003f05270 */
[----:B------:R-:W-:Y:S05]  /*9fb0*/  @!P0 BRA `(.L_x_306) ;  /* 0x0000000000048947 */ /* 0x000fea0003800000 */
[----:B------:R-:W-:Y:S01]  /*9fc0*/  BPT.TRAP 0x1 ;  /* 0x000000040000795c */ /* 0x000fe20000300000 */
.L_x_306:
[----:B------:R-:W0:Y:S01]  /*9fd0*/  S2R R5, SR_CgaCtaId ;  /* 0x0000000000057919 */ /* 0x000e220000008800 */
[----:B------:R-:W-:Y:S02]  /*9fe0*/  MOV R2, 0x400 ;  /* 0x0000040000027802 */ /* 0x000fe40000000f00 */
[----:B------:R-:W-:Y:S02]  /*9ff0*/  SHF.L.U32 R4, R3, 0x1f, RZ ;  /* 0x0000001f03047819 */ /* 0x000fe400000006ff */
[----:B0-----:R-:W-:-:S05]  /*a000*/  LEA R5, R5, R2, 0x18 ;  /* 0x0000000205057211 */ /* 0x001fca00078ec0ff */
[----:B------:R-:W-:-:S04]  /*a010*/  VIADD R5, R5, 0x20 ;  /* 0x0000002005057836 */ /* 0x000fc80000000000 */
[C---:B------:R-:W-:Y:S02]  /*a020*/  IMAD R7, R0.reuse, 0x8, R5 ;  /* 0x0000000800077824 */ /* 0x040fe400078e0205 */
[----:B------:R-:W-:Y:S02]  /*a030*/  VIADD R0, R0, 0x1 ;  /* 0x0000000100007836 */ /* 0x000fe40000000000 */
[----:B------:R-:W0:Y:S03]  /*a040*/  SYNCS.PHASECHK.TRANS64.TRYWAIT P0, [R7+URZ], R4 ;  /* 0x00000004070075a7 */ /* 0x000e26000800017f */
[----:B------:R-:W-:-:S04]  /*a050*/  ISETP.NE.AND P1, PT, R0, 0x4, PT ;  /* 0x000000040000780c */ /* 0x000fc80003f25270 */
[----:B------:R-:W-:Y:S02]  /*a060*/  SEL R2, RZ, 0x1, P1 ;  /* 0x00000001ff027807 */ /* 0x000fe40000800000 */
[----:B------:R-:W-:Y:S02]  /*a070*/  SEL R0, R0, RZ, P1 ;  /* 0x000000ff00007207 */ /* 0x000fe40000800000 */
[----:B------:R-:W-:-:S03]  /*a080*/  LOP3.LUT R9, R3, R2, RZ, 0x3c, !PT ;  /* 0x0000000203097212 */ /* 0x000fc600078e3cff */
[----:B------:R-:W-:Y:S01]  /*a090*/  IMAD R6, R0, 0x8, R5 ;  /* 0x0000000800067824 */ /* 0x000fe200078e0205 */
[----:B------:R-:W-:Y:S01]  /*a0a0*/  SHF.L.U32 R3, R9, 0x1f, RZ ;  /* 0x0000001f09037819 */ /* 0x000fe200000006ff */
[----:B0-----:R-:W-:Y:S06]  /*a0b0*/  @!P0 BRA `(.L_x_307) ;  /* 0x0000000000e08947 */ /* 0x001fec0003800000 */
.L_x_318:
[----:B------:R-:W1:Y:S01]  /*a0c0*/  SYNCS.PHASECHK.TRANS64.TRYWAIT P0, [R6+URZ], R3 ;  /* 0x00000003060075a7 */ /* 0x000e62000800017f */
[----:B------:R-:W-:-:S05]  /*a0d0*/  VIADD R0, R0, 0x1 ;  /* 0x0000000100007836 */ /* 0x000fca0000000000 */
[----:B------:R-:W-:-:S04]  /*a0e0*/  ISETP.NE.AND P1, PT, R0, 0x4, PT ;  /* 0x000000040000780c */ /* 0x000fc80003f25270 */
[----:B------:R-:W-:Y:S02]  /*a0f0*/  SEL R2, RZ, 0x1, P1 ;  /* 0x00000001ff027807 */ /* 0x000fe40000800000 */
[----:B------:R-:W-:Y:S02]  /*a100*/  SEL R0, R0, RZ, P1 ;  /* 0x000000ff00007207 */ /* 0x000fe40000800000 */
[----:B------:R-:W-:-:S03]  /*a110*/  LOP3.LUT R9, R9, R2, RZ, 0x3c, !PT ;  /* 0x0000000209097212 */ /* 0x000fc600078e3cff */
[----:B0-----:R-:W-:Y:S01]  /*a120*/  IMAD R7, R0, 0x8, R5 ;  /* 0x0000000800077824 */ /* 0x001fe200078e0205 */
[----:B------:R-:W-:Y:S01]  /*a130*/  SHF.L.U32 R4, R9, 0x1f, RZ ;  /* 0x0000001f09047819 */ /* 0x000fe200000006ff */
[----:B-1----:R-:W-:Y:S06]  /*a140*/  @!P0 BRA `(.L_x_308) ;  /* 0x0000000000d08947 */ /* 0x002fec0003800000 */
.L_x_319:
[----:B------:R-:W1:Y:S01]  /*a150*/  SYNCS.PHASECHK.TRANS64.TRYWAIT P0, [R7+URZ], R4 ;  /* 0x00000004070075a7 */ /* 0x000e62000800017f */
[----:B------:R-:W-:-:S05]  /*a160*/  VIADD R0, R0, 0x1 ;  /* 0x0000000100007836 */ /* 0x000fca0000000000 */
[----:B------:R-:W-:-:S04]  /*a170*/  ISETP.NE.AND P1, PT, R0, 0x4, PT ;  /* 0x000000040000780c */ /* 0x000fc80003f25270 */
[----:B------:R-:W-:Y:S02]  /*a180*/  SEL R2, RZ, 0x1, P1 ;  /* 0x00000001ff027807 */ /* 0x000fe40000800000 */
[----:B------:R-:W-:Y:S02]  /*a190*/  SEL R0, R0, RZ, P1 ;  /* 0x000000ff00007207 */ /* 0x000fe40000800000 */
[----:B------:R-:W-:Y:S01]  /*a1a0*/  LOP3.LUT R2, R9, R2, RZ, 0x3c, !PT ;  /* 0x0000000209027212 */ /* 0x000fe200078e3cff */
[----:B-1----:R-:W-:Y:S06]  /*a1b0*/  @!P0 BRA `(.L_x_309) ;  /* 0x0000000000c88947 */ /* 0x002fec0003800000 */
.L_x_320:
[----:B------:R-:W-:Y:S01]  /*a1c0*/  IMAD R5, R0, 0x8, R5 ;  /* 0x0000000800057824 */ /* 0x000fe200078e0205 */
[----:B------:R-:W-:-:S07]  /*a1d0*/  SHF.L.U32 R0, R2, 0x1f, RZ ;  /* 0x0000001f02007819 */ /* 0x000fce00000006ff */
.L_x_310:
[----:B--2---:R2:W3:Y:S02]  /*a1e0*/  SYNCS.PHASECHK.TRANS64.TRYWAIT P0, [R5+URZ], R0 ;  /* 0x00000000050075a7 */ /* 0x0044e4000800017f */
[----:B---3--:R-:W-:Y:S05]  /*a1f0*/  @!P0 NANOSLEEP.SYNCS 0x989680 ;  /* 0x009896800000895d */ /* 0x008fea0003900000 */
[----:B------:R-:W3:Y:S02]  /*a200*/  @!P0 SYNCS.PHASECHK.TRANS64 P0, [R5+URZ], R0 ;  /* 0x00000000050085a7 */ /* 0x000ee4000800007f */
[----:B---3--:R-:W-:Y:S05]  /*a210*/  @!P0 BRA `(.L_x_310) ;  /* 0xfffffffc00f08947 */ /* 0x008fea000383ffff */
.L_x_305:
[----:B------:R-:W-:Y:S05]  /*a220*/  BSYNC B0 ;  /* 0x0000000000007941 */ /* 0x000fea0003800000 */
.L_x_304:
[----:B------:R-:W-:Y:S05]  /*a230*/  EXIT ;  /* 0x000000000000794d */ /* 0x000fea0003800000 */
.L_x_17:
[----:B---3--:R3:W4:Y:S02]  /*a240*/  SYNCS.PHASECHK.TRANS64.TRYWAIT P1, [R3+URZ], R0 ;  /* 0x00000000030075a7 */ /* 0x008724000802017f */
[----:B----4-:R-:W-:Y:S05]  /*a250*/  @!P1 NANOSLEEP.SYNCS 0x989680 ;  /* 0x009896800000995d */ /* 0x010fea0003900000 */
[----:B------:R-:W4:Y:S02]  /*a260*/  @!P1 SYNCS.PHASECHK.TRANS64 P1, [R3+URZ], R0 ;  /* 0x00000000030095a7 */ /* 0x000f24000802007f */
[----:B----4-:R-:W-:Y:S05]  /*a270*/  @!P1 BRA `(.L_x_17) ;  /* 0xfffffffc00f09947 */ /* 0x010fea000383ffff */
[----:B------:R-:W-:Y:S05]  /*a280*/  BRA `(.L_x_16) ;  /* 0xffffff6c00e07947 */ /* 0x000fea000383ffff */
.L_x_22:
[----:B-1----:R-:W-:-:S04]  /*a290*/  IMAD.U32 R4, RZ, RZ, UR9 ;  /* 0x00000009ff047e24 */ /* 0x002fc8000f8e00ff */
[----:B------:R1:W2:Y:S03]  /*a2a0*/  SYNCS.PHASECHK.TRANS64.TRYWAIT P1, [R4+URZ], R3 ;  /* 0x00000003040075a7 */ /* 0x0002a6000802017f */
[----:B--2---:R-:W-:Y:S05]  /*a2b0*/  @!P1 NANOSLEEP.SYNCS 0x989680 ;  /* 0x009896800000995d */ /* 0x004fea0003900000 */
[----:B------:R-:W2:Y:S02]  /*a2c0*/  @!P1 SYNCS.PHASECHK.TRANS64 P1, [R4+URZ], R3 ;  /* 0x00000003040095a7 */ /* 0x000ea4000802007f */
[----:B--2---:R-:W-:Y:S05]  /*a2d0*/  @!P1 BRA `(.L_x_22) ;  /* 0xfffffffc00ec9947 */ /* 0x004fea000383ffff */
[----:B------:R-:W-:Y:S05]  /*a2e0*/  BRA `(.L_x_21) ;  /* 0xffffff74004c7947 */ /* 0x000fea000383ffff */
.L_x_291:
[----:B------:R-:W-:Y:S01]  /*a2f0*/  BSSY B1, `(.L_x_311) ;  /* 0x0000006000017945 */ /* 0x000fe20003800000 */
[----:B------:R-:W-:-:S07]  /*a300*/  IMAD.MOV.U32 R15, RZ, RZ, -0x1 ;  /* 0xffffffffff0f7424 */ /* 0x000fce00078e00ff */
[----:B------:R-:W-:Y:S05]  /*a310*/  WARPSYNC.COLLECTIVE R15, `(.L_x_312) ;  /* 0x000000000f0c7348 */ /* 0x000fea0003c00000 */
[----:B------:R-:W-:Y:S02]  /*a320*/  ELECT P6, UR62, PT ;  /* 0x00000000003e782f */ /* 0x000fe400038c0000 */
[----:B------:R-:W-:Y:S01]  /*a330*/  MOV R14, UR62 ;  /* 0x0000003e000e7c02 */ /* 0x000fe20008000f00 */
[----:B------:R-:W-:Y:S10]  /*a340*/  ENDCOLLECTIVE ;  /* 0x000000000000791b */ /* 0x000ff40003800000 */
.L_x_312:
[----:B------:R-:W-:Y:S05]  /*a350*/  BSYNC B1 ;  /* 0x0000000000017941 */ /* 0x000fea0003800000 */
.L_x_311:
[----:B------:R-:W-:Y:S05]  /*a360*/  BRA `(.L_x_313) ;  /* 0xfffffff000147947 */ /* 0x000fea000383ffff */
.L_x_294:
[----:B0-----:R0:W1:Y:S02]  /*a370*/  SYNCS.PHASECHK.TRANS64.TRYWAIT P1, [R12+URZ+0x20], R7 ;  /* 0x000020070c0075a7 */ /* 0x001064000802017f */
[----:B-1----:R-:W-:Y:S05]  /*a380*/  @!P1 NANOSLEEP.SYNCS 0x989680 ;  /* 0x009896800000995d */ /* 0x002fea0003900000 */
[----:B------:R-:W1:Y:S02]  /*a390*/  @!P1 SYNCS.PHASECHK.TRANS64 P1, [R12+URZ+0x20], R7 ;  /* 0x000020070c0095a7 */ /* 0x000e64000802007f */
[----:B-1----:R-:W-:Y:S05]  /*a3a0*/  @!P1 BRA `(.L_x_294) ;  /* 0xfffffffc00f09947 */ /* 0x002fea000383ffff */
[----:B------:R-:W-:Y:S05]  /*a3b0*/  BRA `(.L_x_314) ;  /* 0xfffffff000487947 */ /* 0x000fea000383ffff */
.L_x_303:
[----:B------:R-:W-:Y:S01]  /*a3c0*/  BSSY B0, `(.L_x_315) ;  /* 0x0000006000007945 */ /* 0x000fe20003800000 */
[----:B------:R-:W-:-:S07]  /*a3d0*/  IMAD.MOV.U32 R15, RZ, RZ, -0x1 ;  /* 0xffffffffff0f7424 */ /* 0x000fce00078e00ff */
[----:B------:R-:W-:Y:S05]  /*a3e0*/  WARPSYNC.COLLECTIVE R15, `(.L_x_316) ;  /* 0x000000000f0c7348 */ /* 0x000fea0003c00000 */
[----:B------:R-:W-:Y:S02]  /*a3f0*/  ELECT P6, UR62, PT ;  /* 0x00000000003e782f */ /* 0x000fe400038c0000 */
[----:B------:R-:W-:Y:S01]  /*a400*/  MOV R14, UR62 ;  /* 0x0000003e000e7c02 */ /* 0x000fe20008000f00 */
[----:B------:R-:W-:Y:S10]  /*a410*/  ENDCOLLECTIVE ;  /* 0x000000000000791b */ /* 0x000ff40003800000 */
.L_x_316:
[----:B------:R-:W-:Y:S05]  /*a420*/  BSYNC B0 ;  /* 0x0000000000007941 */ /* 0x000fea0003800000 */
.L_x_315:
[----:B------:R-:W-:Y:S05]  /*a430*/  BRA `(.L_x_317) ;  /* 0xfffffff800cc7947 */ /* 0x000fea000383ffff */
.L_x_307:
[----:B0-----:R0:W1:Y:S02]  /*a440*/  SYNCS.PHASECHK.TRANS64.TRYWAIT P0, [R7+URZ], R4 ;  /* 0x00000004070075a7 */ /* 0x001064000800017f */
[----:B-1----:R-:W-:Y:S05]  /*a450*/  @!P0 NANOSLEEP.SYNCS 0x989680 ;  /* 0x009896800000895d */ /* 0x002fea0003900000 */
[----:B------:R-:W1:Y:S02]  /*a460*/  @!P0 SYNCS.PHASECHK.TRANS64 P0, [R7+URZ], R4 ;  /* 0x00000004070085a7 */ /* 0x000e64000800007f */
[----:B-1----:R-:W-:Y:S05]  /*a470*/  @!P0 BRA `(.L_x_307) ;  /* 0xfffffffc00f08947 */ /* 0x002fea000383ffff */
[----:B------:R-:W-:Y:S05]  /*a480*/  BRA `(.L_x_318) ;  /* 0xfffffffc000c7947 */ /* 0x000fea000383ffff */
.L_x_308:
[----:B0-----:R0:W1:Y:S02]  /*a490*/  SYNCS.PHASECHK.TRANS64.TRYWAIT P0, [R6+URZ], R3 ;  /* 0x00000003060075a7 */ /* 0x001064000800017f */
[----:B-1----:R-:W-:Y:S05]  /*a4a0*/  @!P0 NANOSLEEP.SYNCS 0x989680 ;  /* 0x009896800000895d */ /* 0x002fea0003900000 */
[----:B------:R-:W1:Y:S02]  /*a4b0*/  @!P0 SYNCS.PHASECHK.TRANS64 P0, [R6+URZ], R3 ;  /* 0x00000003060085a7 */ /* 0x000e64000800007f */
[----:B-1----:R-:W-:Y:S05]  /*a4c0*/  @!P0 BRA `(.L_x_308) ;  /* 0xfffffffc00f08947 */ /* 0x002fea000383ffff */
[----:B------:R-:W-:Y:S05]  /*a4d0*/  BRA `(.L_x_319) ;  /* 0xfffffffc001c7947 */ /* 0x000fea000383ffff */
.L_x_309:
[----:B-1----:R1:W2:Y:S02]  /*a4e0*/  SYNCS.PHASECHK.TRANS64.TRYWAIT P0, [R7+URZ], R4 ;  /* 0x00000004070075a7 */ /* 0x0022a4000800017f */
[----:B--2---:R-:W-:Y:S05]  /*a4f0*/  @!P0 NANOSLEEP.SYNCS 0x989680 ;  /* 0x009896800000895d */ /* 0x004fea0003900000 */
[----:B------:R-:W2:Y:S02]  /*a500*/  @!P0 SYNCS.PHASECHK.TRANS64 P0, [R7+URZ], R4 ;  /* 0x00000004070085a7 */ /* 0x000ea4000800007f */
[----:B--2---:R-:W-:Y:S05]  /*a510*/  @!P0 BRA `(.L_x_309) ;  /* 0xfffffffc00f08947 */ /* 0x004fea000383ffff */
[----:B------:R-:W-:Y:S05]  /*a520*/  BRA `(.L_x_320) ;  /* 0xfffffffc00247947 */ /* 0x000fea000383ffff */
.L_x_321:
[----:B------:R-:W-:-:S00]  /*a530*/  BRA `(.L_x_321) ;  /* 0xfffffffc00fc7947 */ /* 0x000fc0000383ffff */
[----:B------:R-:W-:-:S00]  /*a540*/  NOP ;  /* 0x0000000000007918 */ /* 0x000fc00000000000 */
        /* <DEDUP_REMOVED lines=11> */
.L_x_322:


//--------------------- .nv.global.init           --------------------------
	.section	.nv.global.init,"aw",@progbits
.nv.global.init:
	.type		$str$22,@object
	.size		$str$22,($str$23 - $str$22)
$str$22:
        /*0000*/ 	.byte	0x6b, 0x5f, 0x74, 0x69, 0x6c, 0x65, 0x5f, 0x63, 0x6f, 0x75, 0x6e, 0x74, 0x20, 0x3e, 0x3d, 0x20
        /*0010*/ 	.byte	0x31, 0x00
	.type		$str$23,@object
	.size		$str$23,(__unnamed_1 - $str$23)
$str$23:
        /*0012*/ 	.byte	0x2f, 0x74, 0x6d, 0x70, 0x2f, 0x63, 0x75, 0x74, 0x6c, 0x61, 0x73, 0x73, 0x5f, 0x73, 0x77, 0x65
        /*0022*/ 	.byte	0x65, 0x70, 0x5f, 0x73, 0x72, 0x63, 0x2f, 0x69, 0x6e, 0x63, 0x6c, 0x75, 0x64, 0x65, 0x2f, 0x63
        /*0032*/ 	.byte	0x75, 0x74, 0x6c, 0x61, 0x73, 0x73, 0x2f, 0x67, 0x65, 0x6d, 0x6d, 0x2f, 0x63, 0x6f, 0x6c, 0x6c
        /*0042*/ 	.byte	0x65, 0x63, 0x74, 0x69, 0x76, 0x65, 0x2f, 0x73, 0x6d, 0x39, 0x30, 0x5f, 0x6d, 0x6d, 0x61, 0x5f
        /*0052*/ 	.byte	0x74, 0x6d, 0x61, 0x5f, 0x67, 0x6d, 0x6d, 0x61, 0x5f, 0x73, 0x73, 0x5f, 0x77, 0x61, 0x72, 0x70
        /*0062*/ 	.byte	0x73, 0x70, 0x65, 0x63, 0x69, 0x61, 0x6c, 0x69, 0x7a, 0x65, 0x64, 0x2e, 0x68, 0x70, 0x70, 0x00
	.type		__unnamed_1,@object
	.size		__unnamed_1,(.L_0 - __unnamed_1)
__unnamed_1:
        /*0072*/ 	.byte	0x76, 0x6f, 0x69, 0x64, 0x20, 0x63, 0x75, 0x74, 0x6c, 0x61, 0x73, 0x73, 0x3a, 0x3a, 0x67, 0x65
        /* <DEDUP_REMOVED lines=175> */
        /*0b72*/ 	.byte	0x74, 0x79, 0x5d, 0x00
.L_0:


//--------------------- .nv.shared._ZN7cutlass13device_kernelINS_4gemm6kernel13GemmUniversalIN4cute5tupleIJiiiiEEENS1_10collective13CollectiveMmaINS1_34MainloopSm90TmaGmmaWarpSpecializedILi4ENS5_IJNS4_1CILi1EEESB_SB_EEENS1_35KernelTmaWarpSpecializedCooperativeEEENS5_IJNSA_ILi128EEENSA_ILi256EEENSA_ILi64EEEEEEfNS5_IJlSB_lEEEfSJ_NS4_8TiledMMAINS4_8MMA_AtomIJNS4_4SM904GMMA30MMA_64x256x8_F32TF32TF32_SS_TNILNSN_7ScaleInE1ELSP_1EEEEEENS4_6LayoutINS5_IJNSA_ILi2EEESB_SB_EEENS5_IJSB_NSA_ILi0EEESV_EEEEENS5_IJNS4_10UnderscoreESY_SY_EEEEENS4_13SM90_TMA_LOADENS4_14ComposedLayoutINS4_7SwizzleILi3ELi4ELi3EEENS4_18smem_ptr_flag_bitsILi32EEENSS_INS5_IJNSA_ILi8EEENSA_ILi32EEEEEENS5_IJS18_SB_EEEEEEEvNS4_8identityES11_S1C_vS1D_EENS_8epilogue10collective6detail29Sm90TmaWarpSpecializedAdapterINS1G_15DefaultEpilogueIfSJ_SJ_NS1F_6thread17LinearCombinationIfLi1EffLNS1K_9ScaleType4KindE0ELNS_15FloatRoundStyleE2EfEENS1_15EpilogueDefaultEEEEEvvEEEEvNT_6ParamsE --------------------------
	.section	.nv.shared._ZN7cutlass13device_kernelINS_4gemm6kernel13GemmUniversalIN4cute5tupleIJiiiiEEENS1_10collective13CollectiveMmaINS1_34MainloopSm90TmaGmmaWarpSpecializedILi4ENS5_IJNS4_1CILi1EEESB_SB_EEENS1_35KernelTmaWarpSpecializedCooperativeEEENS5_IJNSA_ILi128EEENSA_ILi256EEENSA_ILi64EEEEEEfNS5_IJlSB_lEEEfSJ_NS4_8TiledMMAINS4_8MMA_AtomIJNS4_4SM904GMMA30MMA_64x256x8_F32TF32TF32_SS_TNILNSN_7ScaleInE1ELSP_1EEEEEENS4_6LayoutINS5_IJNSA_ILi2EEESB_SB_EEENS5_IJSB_NSA_ILi0EEESV_EEEEENS5_IJNS4_10UnderscoreESY_SY_EEEEENS4_13SM90_TMA_LOADENS4_14ComposedLayoutINS4_7SwizzleILi3ELi4ELi3EEENS4_18smem_ptr_flag_bitsILi32EEENSS_INS5_IJNSA_ILi8EEENSA_ILi32EEEEEENS5_IJS18_SB_EEEEEEEvNS4_8identityES11_S1C_vS1D_EENS_8epilogue10collective6detail29Sm90TmaWarpSpecializedAdapterINS1G_15DefaultEpilogueIfSJ_SJ_NS1F_6thread17LinearCombinationIfLi1EffLNS1K_9ScaleType4KindE0ELNS_15FloatRoundStyleE2EfEENS1_15EpilogueDefaultEEEEEvvEEEEvNT_6ParamsE,"aw",@nobits
	.sectionflags	@""
	.align	16
	.zero		1024


//--------------------- .nv.shared.reserved.0     --------------------------
	.section	.nv.shared.reserved.0,"aw",@nobits
	.weak		__nv_reservedSMEM_offset_0_alias
	.size		__nv_reservedSMEM_offset_0_alias, 0, 0
	.other		__nv_reservedSMEM_offset_0_alias,@"STO_CUDA_RESERVED_SHARED STV_DEFAULT"
__nv_reservedSMEM_offset_0_alias:
	.zero		0


//--------------------- .nv.global                --------------------------
	.section	.nv.global,"aw",@nobits
.nv.global:
	.type		_ZN40_INTERNAL_89be08ad_4_k_cu_ad63d28f_266764cute1_E,@object
	.size		_ZN40_INTERNAL_89be08ad_4_k_cu_ad63d28f_266764cute1_E,(_ZN40_INTERNAL_89be08ad_4_k_cu_ad63d28f_266764cuda3std3__45__cpo6cbeginE - _ZN40_INTERNAL_89be08ad_4_k_cu_ad63d28f_266764cute1_E)
_ZN40_INTERNAL_89be08ad_4_k_cu_ad63d28f_266764cute1_E:
	.zero		1
	.type		_ZN40_INTERNAL_89be08ad_4_k_cu_ad63d28f_266764cuda3std3__45__cpo6cbeginE,@object
	.size		_ZN40_INTERNAL_89be08ad_4_k_cu_ad63d28f_266764cuda3std3__45__cpo6cbeginE,(_ZN40_INTERNAL_89be08ad_4_k_cu_ad63d28f_266764cuda3std3__48in_placeE - _ZN40_INTERNAL_89be08ad_4_k_cu_ad63d28f_266764cuda3std3__45__cpo6cbeginE)
_ZN40_INTERNAL_89be08ad_4_k_cu_ad63d28f_266764cuda3std3__45__cpo6cbeginE:
	.zero		1
	.type		_ZN40_INTERNAL_89be08ad_4_k_cu_ad63d28f_266764cuda3std3__48in_placeE,@object
	.size		_ZN40_INTERNAL_89be08ad_4_k_cu_ad63d28f_266764cuda3std3__48in_placeE,(_ZN40_INTERNAL_89be08ad_4_k_cu_ad63d28f_266764cuda3std6ranges3__45__cpo9iter_moveE - _ZN40_INTERNAL_89be08ad_4_k_cu_ad63d28f_266764cuda3std3__48in_placeE)
_ZN40_INTERNAL_89be08ad_4_k_cu_ad63d28f_266764cuda3std3__48in_placeE:
	.zero		1
	.type		_ZN40_INTERNAL_89be08ad_4_k_cu_ad63d28f_266764cuda3std6ranges3__45__cpo9iter_moveE,@object
	.size		_ZN40_INTERNAL_89be08ad_4_k_cu_ad63d28f_266764cuda3std6ranges3__45__cpo9iter_moveE,(_ZN40_INTERNAL_89be08ad_4_k_cu_ad63d28f_266764cuda3std3__45__cpo5beginE - _ZN40_INTERNAL_89be08ad_4_k_cu_ad63d28f_266764cuda3std6ranges3__45__cpo9iter_moveE)
_ZN40_INTERNAL_89be08ad_4_k_cu_ad63d28f_266764cuda3std6ranges3__45__cpo9iter_moveE:
	.zero		1
	.type		_ZN40_INTERNAL_89be08ad_4_k_cu_ad63d28f_266764cuda3std3__45__cpo5beginE,@object
	.size		_ZN40_INTERNAL_89be08ad_4_k_cu_ad63d28f_266764cuda3std3__45__cpo5beginE,(_ZN40_INTERNAL_89be08ad_4_k_cu_ad63d28f_266764cuda3std3__442_GLOBAL__N__89be08ad_4_k_cu_ad63d28f_266766ignoreE - _ZN40_INTERNAL_89be08ad_4_k_cu_ad63d28f_266764cuda3std3__45__cpo5beginE)
_ZN40_INTERNAL_89be08ad_4_k_cu_ad63d28f_266764cuda3std3__45__cpo5beginE:
	.zero		1
	.type		_ZN40_INTERNAL_89be08ad_4_k_cu_ad63d28f_266764cuda3std3__442_GLOBAL__N__89be08ad_4_k_cu_ad63d28f_266766ignoreE,@object
	.size		_ZN40_INTERNAL_89be08ad_4_k_cu_ad63d28f_266764cuda3std3__442_GLOBAL__N__89be08ad_4_k_cu_ad63d28f_266766ignoreE,(_ZN40_INTERNAL_89be08ad_4_k_cu_ad63d28f_266764cute7productE - _ZN40_INTERNAL_89be08ad_4_k_cu_ad63d28f_266764cuda3std3__442_GLOBAL__N__89be08ad_4_k_cu_ad63d28f_266766ignoreE)
_ZN40_INTERNAL_89be08ad_4_k_cu_ad63d28f_266764cuda3std3__442_GLOBAL__N__89be08ad_4_k_cu_ad63d28f_266766ignoreE:
	.zero		1
	.type		_ZN40_INTERNAL_89be08ad_4_k_cu_ad63d28f_266764cute7productE,@object
	.size		_ZN40_INTERNAL_89be08ad_4_k_cu_ad63d28f_266764cute7productE,(_ZN40_INTERNAL_89be08ad_4_k_cu_ad63d28f_266764cuda3std3__45__cpo3endE - _ZN40_INTERNAL_89be08ad_4_k_cu_ad63d28f_266764cute7productE)
_ZN40_INTERNAL_89be08ad_4_k_cu_ad63d28f_266764cute7productE:
	.zero		1
	.type		_ZN40_INTERNAL_89be08ad_4_k_cu_ad63d28f_266764cuda3std3__45__cpo3endE,@object
	.size		_ZN40_INTERNAL_89be08ad_4_k_cu_ad63d28f_266764cuda3std3__45__cpo3endE,(_ZN40_INTERNAL_89be08ad_4_k_cu_ad63d28f_266764cuda3std3__419piecewise_constructE - _ZN40_INTERNAL_89be08ad_4_k_cu_ad63d28f_266764cuda3std3__45__cpo3endE)
_ZN40_INTERNAL_89be08ad_4_k_cu_ad63d28f_266764cuda3std3__45__cpo3endE:
	.zero		1
	.type		_ZN40_INTERNAL_89be08ad_4_k_cu_ad63d28f_266764cuda3std3__419piecewise_constructE,@object
	.size		_ZN40_INTERNAL_89be08ad_4_k_cu_ad63d28f_266764cuda3std3__419piecewise_constructE,(_ZN40_INTERNAL_89be08ad_4_k_cu_ad63d28f_266764cuda3std3__45__cpo4cendE - _ZN40_INTERNAL_89be08ad_4_k_cu_ad63d28f_266764cuda3std3__419piecewise_constructE)
_ZN40_INTERNAL_89be08ad_4_k_cu_ad63d28f_266764cuda3std3__419piecewise_constructE:
	.zero		1
	.type		_ZN40_INTERNAL_89be08ad_4_k_cu_ad63d28f_266764cuda3std3__45__cpo4cendE,@object
	.size		_ZN40_INTERNAL_89be08ad_4_k_cu_ad63d28f_266764cuda3std3__45__cpo4cendE,(_ZN40_INTERNAL_89be08ad_4_k_cu_ad63d28f_266764cuda3std6ranges3__45__cpo4swapE - _ZN40_INTERNAL_89be08ad_4_k_cu_ad63d28f_266764cuda3std3__45__cpo4cendE)
_ZN40_INTERNAL_89be08ad_4_k_cu_ad63d28f_266764cuda3std3__45__cpo4cendE:
	.zero		1
	.type		_ZN40_INTERNAL_89be08ad_4_k_cu_ad63d28f_266764cuda3std6ranges3__45__cpo4swapE,@object
	.size		_ZN40_INTERNAL_89be08ad_4_k_cu_ad63d28f_266764cuda3std6ranges3__45__cpo4swapE,(.L_8 - _ZN40_INTERNAL_89be08ad_4_k_cu_ad63d28f_266764cuda3std6ranges3__45__cpo4swapE)
_ZN40_INTERNAL_89be08ad_4_k_cu_ad63d28f_266764cuda3std6ranges3__45__cpo4swapE:
	.zero		1
.L_8:


//--------------------- .nv.constant0._ZN7cutlass13device_kernelINS_4gemm6kernel13GemmUniversalIN4cute5tupleIJiiiiEEENS1_10collective13CollectiveMmaINS1_34MainloopSm90TmaGmmaWarpSpecializedILi4ENS5_IJNS4_1CILi1EEESB_SB_EEENS1_35KernelTmaWarpSpecializedCooperativeEEENS5_IJNSA_ILi128EEENSA_ILi256EEENSA_ILi64EEEEEEfNS5_IJlSB_lEEEfSJ_NS4_8TiledMMAINS4_8MMA_AtomIJNS4_4SM904GMMA30MMA_64x256x8_F32TF32TF32_SS_TNILNSN_7ScaleInE1ELSP_1EEEEEENS4_6LayoutINS5_IJNSA_ILi2EEESB_SB_EEENS5_IJSB_NSA_ILi0EEESV_EEEEENS5_IJNS4_10UnderscoreESY_SY_EEEEENS4_13SM90_TMA_LOADENS4_14ComposedLayoutINS4_7SwizzleILi3ELi4ELi3EEENS4_18smem_ptr_flag_bitsILi32EEENSS_INS5_IJNSA_ILi8EEENSA_ILi32EEEEEENS5_IJS18_SB_EEEEEEEvNS4_8identityES11_S1C_vS1D_EENS_8epilogue10collective6detail29Sm90TmaWarpSpecializedAdapterINS1G_15DefaultEpilogueIfSJ_SJ_NS1F_6thread17LinearCombinationIfLi1EffLNS1K_9ScaleType4KindE0ELNS_15FloatRoundStyleE2EfEENS1_15EpilogueDefaultEEEEEvvEEEEvNT_6ParamsE --------------------------
	.section	.nv.constant0._ZN7cutlass13device_kernelINS_4gemm6kernel13GemmUniversalIN4cute5tupleIJiiiiEEENS1_10collective13CollectiveMmaINS1_34MainloopSm90TmaGmmaWarpSpecializedILi4ENS5_IJNS4_1CILi1EEESB_SB_EEENS1_35KernelTmaWarpSpecializedCooperativeEEENS5_IJNSA_ILi128EEENSA_ILi256EEENSA_ILi64EEEEEEfNS5_IJlSB_lEEEfSJ_NS4_8TiledMMAINS4_8MMA_AtomIJNS4_4SM904GMMA30MMA_64x256x8_F32TF32TF32_SS_TNILNSN_7ScaleInE1ELSP_1EEEEEENS4_6LayoutINS5_IJNSA_ILi2EEESB_SB_EEENS5_IJSB_NSA_ILi0EEESV_EEEEENS5_IJNS4_10UnderscoreESY_SY_EEEEENS4_13SM90_TMA_LOADENS4_14ComposedLayoutINS4_7SwizzleILi3ELi4ELi3EEENS4_18smem_ptr_flag_bitsILi32EEENSS_INS5_IJNSA_ILi8EEENSA_ILi32EEEEEENS5_IJS18_SB_EEEEEEEvNS4_8identityES11_S1C_vS1D_EENS_8epilogue10collective6detail29Sm90TmaWarpSpecializedAdapterINS1G_15DefaultEpilogueIfSJ_SJ_NS1F_6thread17LinearCombinationIfLi1EffLNS1K_9ScaleType4KindE0ELNS_15FloatRoundStyleE2EfEENS1_15EpilogueDefaultEEEEEvvEEEEvNT_6ParamsE,"a",@progbits
	.sectionflags	@""
	.align	4
.nv.constant0._ZN7cutlass13device_kernelINS_4gemm6kernel13GemmUniversalIN4cute5tupleIJiiiiEEENS1_10collective13CollectiveMmaINS1_34MainloopSm90TmaGmmaWarpSpecializedILi4ENS5_IJNS4_1CILi1EEESB_SB_EEENS1_35KernelTmaWarpSpecializedCooperativeEEENS5_IJNSA_ILi128EEENSA_ILi256EEENSA_ILi64EEEEEEfNS5_IJlSB_lEEEfSJ_NS4_8TiledMMAINS4_8MMA_AtomIJNS4_4SM904GMMA30MMA_64x256x8_F32TF32TF32_SS_TNILNSN_7ScaleInE1ELSP_1EEEEEENS4_6LayoutINS5_IJNSA_ILi2EEESB_SB_EEENS5_IJSB_NSA_ILi0EEESV_EEEEENS5_IJNS4_10UnderscoreESY_SY_EEEEENS4_13SM90_TMA_LOADENS4_14ComposedLayoutINS4_7SwizzleILi3ELi4ELi3EEENS4_18smem_ptr_flag_bitsILi32EEENSS_INS5_IJNSA_ILi8EEENSA_ILi32EEEEEENS5_IJS18_SB_EEEEEEEvNS4_8identityES11_S1C_vS1D_EENS_8epilogue10collective6detail29Sm90TmaWarpSpecializedAdapterINS1G_15DefaultEpilogueIfSJ_SJ_NS1F_6thread17LinearCombinationIfLi1EffLNS1K_9ScaleType4KindE0ELNS_15FloatRoundStyleE2EfEENS1_15EpilogueDefaultEEEEEvvEEEEvNT_6ParamsE:
	.zero		1664


//--------------------- SYMBOLS --------------------------

	.type		.nv.reservedSmem.offset0,@object
	.size		.nv.reservedSmem.offset0,0x4
	.type		__assertfail,@function
